//
// Generated by NVIDIA NVVM Compiler
//
// Compiler Build ID: CL-36424714
// Cuda compilation tools, release 13.0, V13.0.88
// Based on NVVM 20.0.0
//

.version 9.0
.target sm_100
.address_size 64

	// .globl	preprocess_kernel_fp16

.visible .entry preprocess_kernel_fp16(
	.param .u64 .ptr .align 1 preprocess_kernel_fp16_param_0,
	.param .u32 preprocess_kernel_fp16_param_1,
	.param .u32 preprocess_kernel_fp16_param_2,
	.param .u32 preprocess_kernel_fp16_param_3,
	.param .u64 .ptr .align 1 preprocess_kernel_fp16_param_4,
	.param .u32 preprocess_kernel_fp16_param_5,
	.param .u32 preprocess_kernel_fp16_param_6,
	.param .u8 preprocess_kernel_fp16_param_7,
	.param .u64 .ptr .align 1 preprocess_kernel_fp16_param_8
)
{
	.reg .pred 	%p<5>;
	.reg .b16 	%rs<17>;
	.reg .b32 	%r<34>;
	.reg .b32 	%f<64>;
	.reg .b64 	%rd<27>;

	ld.param.u64 	%rd1, [preprocess_kernel_fp16_param_0];
	ld.param.u32 	%r3, [preprocess_kernel_fp16_param_1];
	ld.param.u32 	%r4, [preprocess_kernel_fp16_param_2];
	ld.param.u32 	%r5, [preprocess_kernel_fp16_param_3];
	ld.param.u64 	%rd2, [preprocess_kernel_fp16_param_4];
	ld.param.u32 	%r6, [preprocess_kernel_fp16_param_5];
	ld.param.u32 	%r8, [preprocess_kernel_fp16_param_6];
	ld.param.u8 	%rs1, [preprocess_kernel_fp16_param_7];
	ld.param.u64 	%rd3, [preprocess_kernel_fp16_param_8];
	mov.u32 	%r9, %tid.x;
	mov.u32 	%r10, %ctaid.x;
	mov.u32 	%r11, %ntid.x;
	mad.lo.s32 	%r1, %r10, %r11, %r9;
	mov.u32 	%r12, %tid.y;
	mov.u32 	%r13, %ctaid.y;
	mov.u32 	%r14, %ntid.y;
	mad.lo.s32 	%r15, %r13, %r14, %r12;
	setp.ge.s32 	%p1, %r1, %r6;
	setp.ge.s32 	%p2, %r15, %r8;
	or.pred  	%p3, %p1, %p2;
	@%p3 bra 	$L__BB0_4;
	cvta.to.global.u64 	%rd4, %rd3;
	ld.global.f32 	%f10, [%rd4];
	cvt.rn.f32.s32 	%f11, %r1;
	ld.global.f32 	%f12, [%rd4+4];
	cvt.rn.f32.u32 	%f13, %r15;
	mul.f32 	%f14, %f12, %f13;
	fma.rn.f32 	%f15, %f10, %f11, %f14;
	ld.global.f32 	%f16, [%rd4+8];
	add.f32 	%f1, %f16, %f15;
	ld.global.f32 	%f17, [%rd4+12];
	ld.global.f32 	%f18, [%rd4+16];
	mul.f32 	%f19, %f18, %f13;
	fma.rn.f32 	%f20, %f17, %f11, %f19;
	ld.global.f32 	%f21, [%rd4+20];
	add.f32 	%f2, %f21, %f20;
	cvt.rn.f32.u16 	%f61, %rs1;
	setp.lt.s32 	%p4, %r1, 0;
	mov.f32 	%f62, %f61;
	mov.f32 	%f63, %f61;
	@%p4 bra 	$L__BB0_3;
	cvta.to.global.u64 	%rd5, %rd1;
	add.f32 	%f22, %f2, 0f3F000000;
	add.f32 	%f23, %f1, 0f3F000000;
	cvt.rmi.f32.f32 	%f24, %f23;
	cvt.rzi.s32.f32 	%r16, %f24;
	add.s32 	%r17, %r4, -1;
	min.s32 	%r18, %r16, %r17;
	max.s32 	%r19, %r18, 0;
	cvt.rmi.f32.f32 	%f25, %f22;
	cvt.rzi.s32.f32 	%r20, %f25;
	add.s32 	%r21, %r5, -1;
	min.s32 	%r22, %r20, %r21;
	max.s32 	%r23, %r22, 0;
	add.s32 	%r24, %r19, 1;
	min.s32 	%r25, %r17, %r24;
	add.s32 	%r26, %r23, 1;
	min.s32 	%r27, %r21, %r26;
	cvt.rn.f32.u32 	%f26, %r23;
	sub.f32 	%f27, %f22, %f26;
	cvt.rn.f32.u32 	%f28, %r19;
	sub.f32 	%f29, %f23, %f28;
	mov.f32 	%f30, 0f3F800000;
	sub.f32 	%f31, %f30, %f27;
	sub.f32 	%f32, %f30, %f29;
	mul.f32 	%f33, %f32, %f31;
	mul.f32 	%f34, %f29, %f31;
	mul.f32 	%f35, %f32, %f27;
	mul.f32 	%f36, %f29, %f27;
	mul.lo.s32 	%r28, %r23, %r3;
	cvt.s64.s32 	%rd6, %r28;
	mul.lo.s32 	%r29, %r19, 3;
	cvt.u64.u32 	%rd7, %r29;
	add.s64 	%rd8, %rd6, %rd7;
	add.s64 	%rd9, %rd5, %rd8;
	mul.lo.s32 	%r30, %r25, 3;
	cvt.s64.s32 	%rd10, %r30;
	add.s64 	%rd11, %rd6, %rd10;
	add.s64 	%rd12, %rd5, %rd11;
	mul.lo.s32 	%r31, %r27, %r3;
	cvt.s64.s32 	%rd13, %r31;
	add.s64 	%rd14, %rd13, %rd7;
	add.s64 	%rd15, %rd5, %rd14;
	add.s64 	%rd16, %rd13, %rd10;
	add.s64 	%rd17, %rd5, %rd16;
	ld.global.u8 	%rs2, [%rd9];
	cvt.rn.f32.u16 	%f37, %rs2;
	ld.global.u8 	%rs3, [%rd12];
	cvt.rn.f32.u16 	%f38, %rs3;
	ld.global.u8 	%rs4, [%rd15];
	cvt.rn.f32.u16 	%f39, %rs4;
	ld.global.u8 	%rs5, [%rd17];
	cvt.rn.f32.u16 	%f40, %rs5;
	mul.f32 	%f41, %f36, %f40;
	fma.rn.f32 	%f42, %f35, %f39, %f41;
	fma.rn.f32 	%f43, %f34, %f38, %f42;
	fma.rn.f32 	%f61, %f33, %f37, %f43;
	ld.global.u8 	%rs6, [%rd9+1];
	cvt.rn.f32.u16 	%f44, %rs6;
	ld.global.u8 	%rs7, [%rd12+1];
	cvt.rn.f32.u16 	%f45, %rs7;
	ld.global.u8 	%rs8, [%rd15+1];
	cvt.rn.f32.u16 	%f46, %rs8;
	ld.global.u8 	%rs9, [%rd17+1];
	cvt.rn.f32.u16 	%f47, %rs9;
	mul.f32 	%f48, %f36, %f47;
	fma.rn.f32 	%f49, %f35, %f46, %f48;
	fma.rn.f32 	%f50, %f34, %f45, %f49;
	fma.rn.f32 	%f62, %f33, %f44, %f50;
	ld.global.u8 	%rs10, [%rd9+2];
	cvt.rn.f32.u16 	%f51, %rs10;
	ld.global.u8 	%rs11, [%rd12+2];
	cvt.rn.f32.u16 	%f52, %rs11;
	ld.global.u8 	%rs12, [%rd15+2];
	cvt.rn.f32.u16 	%f53, %rs12;
	ld.global.u8 	%rs13, [%rd17+2];
	cvt.rn.f32.u16 	%f54, %rs13;
	mul.f32 	%f55, %f36, %f54;
	fma.rn.f32 	%f56, %f35, %f53, %f55;
	fma.rn.f32 	%f57, %f34, %f52, %f56;
	fma.rn.f32 	%f63, %f33, %f51, %f57;
$L__BB0_3:
	div.rn.f32 	%f58, %f63, 0f437F0000;
	div.rn.f32 	%f59, %f62, 0f437F0000;
	div.rn.f32 	%f60, %f61, 0f437F0000;
	mul.lo.s32 	%r32, %r8, %r6;
	mul.lo.s32 	%r33, %r6, %r15;
	cvt.s64.s32 	%rd18, %r33;
	cvt.s64.s32 	%rd19, %r1;
	add.s64 	%rd20, %rd18, %rd19;
	cvta.to.global.u64 	%rd21, %rd2;
	shl.b64 	%rd22, %rd20, 1;
	add.s64 	%rd23, %rd21, %rd22;
	mul.wide.s32 	%rd24, %r32, 2;
	add.s64 	%rd25, %rd23, %rd24;
	add.s64 	%rd26, %rd25, %rd24;
	// begin inline asm
	{  cvt.rn.f16.f32 %rs14, %f58;}

	// end inline asm
	st.global.u16 	[%rd23], %rs14;
	// begin inline asm
	{  cvt.rn.f16.f32 %rs15, %f59;}

	// end inline asm
	st.global.u16 	[%rd25], %rs15;
	// begin inline asm
	{  cvt.rn.f16.f32 %rs16, %f60;}

	// end inline asm
	st.global.u16 	[%rd26], %rs16;
$L__BB0_4:
	ret;

}
	// .globl	preprocess_kernel_fp32
.visible .entry preprocess_kernel_fp32(
	.param .u64 .ptr .align 1 preprocess_kernel_fp32_param_0,
	.param .u32 preprocess_kernel_fp32_param_1,
	.param .u32 preprocess_kernel_fp32_param_2,
	.param .u32 preprocess_kernel_fp32_param_3,
	.param .u64 .ptr .align 1 preprocess_kernel_fp32_param_4,
	.param .u32 preprocess_kernel_fp32_param_5,
	.param .u32 preprocess_kernel_fp32_param_6,
	.param .u8 preprocess_kernel_fp32_param_7,
	.param .u64 .ptr .align 1 preprocess_kernel_fp32_param_8
)
{
	.reg .pred 	%p<5>;
	.reg .b16 	%rs<14>;
	.reg .b32 	%r<34>;
	.reg .b32 	%f<64>;
	.reg .b64 	%rd<27>;

	ld.param.u64 	%rd1, [preprocess_kernel_fp32_param_0];
	ld.param.u32 	%r3, [preprocess_kernel_fp32_param_1];
	ld.param.u32 	%r4, [preprocess_kernel_fp32_param_2];
	ld.param.u32 	%r5, [preprocess_kernel_fp32_param_3];
	ld.param.u64 	%rd2, [preprocess_kernel_fp32_param_4];
	ld.param.u32 	%r6, [preprocess_kernel_fp32_param_5];
	ld.param.u32 	%r8, [preprocess_kernel_fp32_param_6];
	ld.param.u8 	%rs1, [preprocess_kernel_fp32_param_7];
	ld.param.u64 	%rd3, [preprocess_kernel_fp32_param_8];
	mov.u32 	%r9, %tid.x;
	mov.u32 	%r10, %ctaid.x;
	mov.u32 	%r11, %ntid.x;
	mad.lo.s32 	%r1, %r10, %r11, %r9;
	mov.u32 	%r12, %tid.y;
	mov.u32 	%r13, %ctaid.y;
	mov.u32 	%r14, %ntid.y;
	mad.lo.s32 	%r15, %r13, %r14, %r12;
	setp.ge.s32 	%p1, %r1, %r6;
	setp.ge.s32 	%p2, %r15, %r8;
	or.pred  	%p3, %p1, %p2;
	@%p3 bra 	$L__BB1_4;
	cvta.to.global.u64 	%rd4, %rd3;
	ld.global.f32 	%f10, [%rd4];
	cvt.rn.f32.s32 	%f11, %r1;
	ld.global.f32 	%f12, [%rd4+4];
	cvt.rn.f32.u32 	%f13, %r15;
	mul.f32 	%f14, %f12, %f13;
	fma.rn.f32 	%f15, %f10, %f11, %f14;
	ld.global.f32 	%f16, [%rd4+8];
	add.f32 	%f1, %f16, %f15;
	ld.global.f32 	%f17, [%rd4+12];
	ld.global.f32 	%f18, [%rd4+16];
	mul.f32 	%f19, %f18, %f13;
	fma.rn.f32 	%f20, %f17, %f11, %f19;
	ld.global.f32 	%f21, [%rd4+20];
	add.f32 	%f2, %f21, %f20;
	cvt.rn.f32.u16 	%f61, %rs1;
	setp.lt.s32 	%p4, %r1, 0;
	mov.f32 	%f62, %f61;
	mov.f32 	%f63, %f61;
	@%p4 bra 	$L__BB1_3;
	cvta.to.global.u64 	%rd5, %rd1;
	add.f32 	%f22, %f2, 0f3F000000;
	add.f32 	%f23, %f1, 0f3F000000;
	cvt.rmi.f32.f32 	%f24, %f23;
	cvt.rzi.s32.f32 	%r16, %f24;
	add.s32 	%r17, %r4, -1;
	min.s32 	%r18, %r16, %r17;
	max.s32 	%r19, %r18, 0;
	cvt.rmi.f32.f32 	%f25, %f22;
	cvt.rzi.s32.f32 	%r20, %f25;
	add.s32 	%r21, %r5, -1;
	min.s32 	%r22, %r20, %r21;
	max.s32 	%r23, %r22, 0;
	add.s32 	%r24, %r19, 1;
	min.s32 	%r25, %r17, %r24;
	add.s32 	%r26, %r23, 1;
	min.s32 	%r27, %r21, %r26;
	cvt.rn.f32.u32 	%f26, %r23;
	sub.f32 	%f27, %f22, %f26;
	cvt.rn.f32.u32 	%f28, %r19;
	sub.f32 	%f29, %f23, %f28;
	mov.f32 	%f30, 0f3F800000;
	sub.f32 	%f31, %f30, %f27;
	sub.f32 	%f32, %f30, %f29;
	mul.f32 	%f33, %f32, %f31;
	mul.f32 	%f34, %f29, %f31;
	mul.f32 	%f35, %f32, %f27;
	mul.f32 	%f36, %f29, %f27;
	mul.lo.s32 	%r28, %r23, %r3;
	cvt.s64.s32 	%rd6, %r28;
	mul.lo.s32 	%r29, %r19, 3;
	cvt.u64.u32 	%rd7, %r29;
	add.s64 	%rd8, %rd6, %rd7;
	add.s64 	%rd9, %rd5, %rd8;
	mul.lo.s32 	%r30, %r25, 3;
	cvt.s64.s32 	%rd10, %r30;
	add.s64 	%rd11, %rd6, %rd10;
	add.s64 	%rd12, %rd5, %rd11;
	mul.lo.s32 	%r31, %r27, %r3;
	cvt.s64.s32 	%rd13, %r31;
	add.s64 	%rd14, %rd13, %rd7;
	add.s64 	%rd15, %rd5, %rd14;
	add.s64 	%rd16, %rd13, %rd10;
	add.s64 	%rd17, %rd5, %rd16;
	ld.global.u8 	%rs2, [%rd9];
	cvt.rn.f32.u16 	%f37, %rs2;
	ld.global.u8 	%rs3, [%rd12];
	cvt.rn.f32.u16 	%f38, %rs3;
	ld.global.u8 	%rs4, [%rd15];
	cvt.rn.f32.u16 	%f39, %rs4;
	ld.global.u8 	%rs5, [%rd17];
	cvt.rn.f32.u16 	%f40, %rs5;
	mul.f32 	%f41, %f36, %f40;
	fma.rn.f32 	%f42, %f35, %f39, %f41;
	fma.rn.f32 	%f43, %f34, %f38, %f42;
	fma.rn.f32 	%f61, %f33, %f37, %f43;
	ld.global.u8 	%rs6, [%rd9+1];
	cvt.rn.f32.u16 	%f44, %rs6;
	ld.global.u8 	%rs7, [%rd12+1];
	cvt.rn.f32.u16 	%f45, %rs7;
	ld.global.u8 	%rs8, [%rd15+1];
	cvt.rn.f32.u16 	%f46, %rs8;
	ld.global.u8 	%rs9, [%rd17+1];
	cvt.rn.f32.u16 	%f47, %rs9;
	mul.f32 	%f48, %f36, %f47;
	fma.rn.f32 	%f49, %f35, %f46, %f48;
	fma.rn.f32 	%f50, %f34, %f45, %f49;
	fma.rn.f32 	%f62, %f33, %f44, %f50;
	ld.global.u8 	%rs10, [%rd9+2];
	cvt.rn.f32.u16 	%f51, %rs10;
	ld.global.u8 	%rs11, [%rd12+2];
	cvt.rn.f32.u16 	%f52, %rs11;
	ld.global.u8 	%rs12, [%rd15+2];
	cvt.rn.f32.u16 	%f53, %rs12;
	ld.global.u8 	%rs13, [%rd17+2];
	cvt.rn.f32.u16 	%f54, %rs13;
	mul.f32 	%f55, %f36, %f54;
	fma.rn.f32 	%f56, %f35, %f53, %f55;
	fma.rn.f32 	%f57, %f34, %f52, %f56;
	fma.rn.f32 	%f63, %f33, %f51, %f57;
$L__BB1_3:
	div.rn.f32 	%f58, %f63, 0f437F0000;
	div.rn.f32 	%f59, %f62, 0f437F0000;
	div.rn.f32 	%f60, %f61, 0f437F0000;
	mul.lo.s32 	%r32, %r8, %r6;
	mul.lo.s32 	%r33, %r6, %r15;
	cvt.s64.s32 	%rd18, %r33;
	cvt.s64.s32 	%rd19, %r1;
	add.s64 	%rd20, %rd18, %rd19;
	cvta.to.global.u64 	%rd21, %rd2;
	shl.b64 	%rd22, %rd20, 2;
	add.s64 	%rd23, %rd21, %rd22;
	mul.wide.s32 	%rd24, %r32, 4;
	add.s64 	%rd25, %rd23, %rd24;
	add.s64 	%rd26, %rd25, %rd24;
	st.global.f32 	[%rd23], %f58;
	st.global.f32 	[%rd25], %f59;
	st.global.f32 	[%rd26], %f60;
$L__BB1_4:
	ret;

}


// ===== COMPILED SASS (sm_100) =====

	.target	sm_100

	.elftype	@"ET_EXEC"


//--------------------- .note.nv.tkinfo           --------------------------
	.section	.note.nv.tkinfo,"",@"SHT_NOTE"
	.sectionflags	@"SHF_NOTE_NV_TKINFO"
	.tkinfo
        /*0018*/ 	.word	0x00000002
        /*0030*/ 	.string	""
        /*0030*/ 	.string	"ptxas"
        /*0030*/ 	.string	"Cuda compilation tools, release 13.0, V13.0.88"
        /*0030*/ 	.string	"Build cuda_13.0.r13.0/compiler.36424714_0"
        /*0030*/ 	.string	"-arch sm_100 -m 64 "



//--------------------- .note.nv.cuinfo           --------------------------
	.section	.note.nv.cuinfo,"",@"SHT_NOTE"
	.sectionflags	@"SHF_NOTE_NV_CUINFO"
        /*0018*/ 	.short	0x0002
        /*001a*/ 	.short	0x0064
        /*001c*/ 	.short	0x0082
	.zero		2


//--------------------- .nv.info                  --------------------------
	.section	.nv.info,"",@"SHT_CUDA_INFO"
	.align	4


	//----- nvinfo : EIATTR_REGCOUNT
	.align		4
        /*0000*/ 	.byte	0x04, 0x2f
        /*0002*/ 	.short	(.L_1 - .L_0)
	.align		4
.L_0:
        /*0004*/ 	.word	index@(preprocess_kernel_fp16)
        /*0008*/ 	.word	0x0000001f


	//----- nvinfo : EIATTR_FRAME_SIZE
	.align		4
.L_1:
        /*000c*/ 	.byte	0x04, 0x11
        /*000e*/ 	.short	(.L_3 - .L_2)
	.align		4
.L_2:
        /*0010*/ 	.word	index@($__internal_1_$__cuda_sm3x_div_rn_noftz_f32_slowpath)
        /*0014*/ 	.word	0x00000000


	//----- nvinfo : EIATTR_FRAME_SIZE
	.align		4
.L_3:
        /*0018*/ 	.byte	0x04, 0x11
        /*001a*/ 	.short	(.L_5 - .L_4)
	.align		4
.L_4:
        /*001c*/ 	.word	index@(preprocess_kernel_fp16)
        /*0020*/ 	.word	0x00000000


	//----- nvinfo : EIATTR_REGCOUNT
	.align		4
.L_5:
        /*0024*/ 	.byte	0x04, 0x2f
        /*0026*/ 	.short	(.L_7 - .L_6)
	.align		4
.L_6:
        /*0028*/ 	.word	index@(preprocess_kernel_fp32)
        /*002c*/ 	.word	0x0000001f


	//----- nvinfo : EIATTR_FRAME_SIZE
	.align		4
.L_7:
        /*0030*/ 	.byte	0x04, 0x11
        /*0032*/ 	.short	(.L_9 - .L_8)
	.align		4
.L_8:
        /*0034*/ 	.word	index@($__internal_0_$__cuda_sm3x_div_rn_noftz_f32_slowpath)
        /*0038*/ 	.word	0x00000000


	//----- nvinfo : EIATTR_FRAME_SIZE
	.align		4
.L_9:
        /*003c*/ 	.byte	0x04, 0x11
        /*003e*/ 	.short	(.L_11 - .L_10)
	.align		4
.L_10:
        /*0040*/ 	.word	index@(preprocess_kernel_fp32)
        /*0044*/ 	.word	0x00000000


	//----- nvinfo : EIATTR_MIN_STACK_SIZE
	.align		4
.L_11:
        /*0048*/ 	.byte	0x04, 0x12
        /*004a*/ 	.short	(.L_13 - .L_12)
	.align		4
.L_12:
        /*004c*/ 	.word	index@(preprocess_kernel_fp32)
        /*0050*/ 	.word	0x00000000


	//----- nvinfo : EIATTR_MIN_STACK_SIZE
	.align		4
.L_13:
        /*0054*/ 	.byte	0x04, 0x12
        /*0056*/ 	.short	(.L_15 - .L_14)
	.align		4
.L_14:
        /*0058*/ 	.word	index@(preprocess_kernel_fp16)
        /*005c*/ 	.word	0x00000000
.L_15:


//--------------------- .nv.compat                --------------------------
	.section	.nv.compat,"",@"SHT_CUDA_COMPAT_INFO"
	.align	4
        /*0000*/ 	.byte	0x02, 0x09, 0x00, 0x00, 0x02, 0x02, 0x01, 0x00, 0x02, 0x05, 0x05, 0x00, 0x03, 0x07, 0x01, 0x01
        /*0010*/ 	.byte	0x02, 0x03, 0x00, 0x00, 0x02, 0x06, 0x01, 0x00, 0x04, 0x0b, 0x08, 0x00, 0x01, 0x00, 0x00, 0x00
        /*0020*/ 	.byte	0x00, 0x00, 0x00, 0x00


//--------------------- .nv.info.preprocess_kernel_fp32 --------------------------
	.section	.nv.info.preprocess_kernel_fp32,"",@"SHT_CUDA_INFO"
	.sectionflags	@""
	.align	4


	//----- nvinfo : EIATTR_CUDA_API_VERSION
	.align		4
        /*0000*/ 	.byte	0x04, 0x37
        /*0002*/ 	.short	(.L_17 - .L_16)
.L_16:
        /*0004*/ 	.word	0x00000082


	//----- nvinfo : EIATTR_KPARAM_INFO
	.align		4
.L_17:
        /*0008*/ 	.byte	0x04, 0x17
        /*000a*/ 	.short	(.L_19 - .L_18)
.L_18:
        /*000c*/ 	.word	0x00000000
        /*0010*/ 	.short	0x0008
        /*0012*/ 	.short	0x0030
        /*0014*/ 	.byte	0x00, 0xf5, 0x21, 0x00


	//----- nvinfo : EIATTR_KPARAM_INFO
	.align		4
.L_19:
        /*0018*/ 	.byte	0x04, 0x17
        /*001a*/ 	.short	(.L_21 - .L_20)
.L_20:
        /*001c*/ 	.word	0x00000000
        /*0020*/ 	.short	0x0007
        /*0022*/ 	.short	0x0028
        /*0024*/ 	.byte	0x00, 0xf0, 0x05, 0x00


	//----- nvinfo : EIATTR_KPARAM_INFO
	.align		4
.L_21:
        /*0028*/ 	.byte	0x04, 0x17
        /*002a*/ 	.short	(.L_23 - .L_22)
.L_22:
        /*002c*/ 	.word	0x00000000
        /*0030*/ 	.short	0x0006
        /*0032*/ 	.short	0x0024
        /*0034*/ 	.byte	0x00, 0xf0, 0x11, 0x00


	//----- nvinfo : EIATTR_KPARAM_INFO
	.align		4
.L_23:
        /*0038*/ 	.byte	0x04, 0x17
        /*003a*/ 	.short	(.L_25 - .L_24)
.L_24:
        /*003c*/ 	.word	0x00000000
        /*0040*/ 	.short	0x0005
        /*0042*/ 	.short	0x0020
        /*0044*/ 	.byte	0x00, 0xf0, 0x11, 0x00


	//----- nvinfo : EIATTR_KPARAM_INFO
	.align		4
.L_25:
        /*0048*/ 	.byte	0x04, 0x17
        /*004a*/ 	.short	(.L_27 - .L_26)
.L_26:
        /*004c*/ 	.word	0x00000000
        /*0050*/ 	.short	0x0004
        /*0052*/ 	.short	0x0018
        /*0054*/ 	.byte	0x00, 0xf5, 0x21, 0x00


	//----- nvinfo : EIATTR_KPARAM_INFO
	.align		4
.L_27:
        /*0058*/ 	.byte	0x04, 0x17
        /*005a*/ 	.short	(.L_29 - .L_28)
.L_28:
        /*005c*/ 	.word	0x00000000
        /*0060*/ 	.short	0x0003
        /*0062*/ 	.short	0x0010
        /*0064*/ 	.byte	0x00, 0xf0, 0x11, 0x00


	//----- nvinfo : EIATTR_KPARAM_INFO
	.align		4
.L_29:
        /*0068*/ 	.byte	0x04, 0x17
        /*006a*/ 	.short	(.L_31 - .L_30)
.L_30:
        /*006c*/ 	.word	0x00000000
        /*0070*/ 	.short	0x0002
        /*0072*/ 	.short	0x000c
        /*0074*/ 	.byte	0x00, 0xf0, 0x11, 0x00


	//----- nvinfo : EIATTR_KPARAM_INFO
	.align		4
.L_31:
        /*0078*/ 	.byte	0x04, 0x17
        /*007a*/ 	.short	(.L_33 - .L_32)
.L_32:
        /*007c*/ 	.word	0x00000000
        /*0080*/ 	.short	0x0001
        /*0082*/ 	.short	0x0008
        /*0084*/ 	.byte	0x00, 0xf0, 0x11, 0x00


	//----- nvinfo : EIATTR_KPARAM_INFO
	.align		4
.L_33:
        /*0088*/ 	.byte	0x04, 0x17
        /*008a*/ 	.short	(.L_35 - .L_34)
.L_34:
        /*008c*/ 	.word	0x00000000
        /*0090*/ 	.short	0x0000
        /*0092*/ 	.short	0x0000
        /*0094*/ 	.byte	0x00, 0xf5, 0x21, 0x00


	//----- nvinfo : EIATTR_SPARSE_MMA_MASK
	.align		4
.L_35:
        /*0098*/ 	.byte	0x03, 0x50
        /*009a*/ 	.short	0x0000


	//----- nvinfo : EIATTR_MAXREG_COUNT
	.align		4
        /*009c*/ 	.byte	0x03, 0x1b
        /*009e*/ 	.short	0x00ff


	//----- nvinfo : EIATTR_MERCURY_ISA_VERSION
	.align		4
        /*00a0*/ 	.byte	0x03, 0x5f
        /*00a2*/ 	.short	0x0101


	//----- nvinfo : EIATTR_VRC_CTA_INIT_COUNT
	.align		4
        /*00a4*/ 	.byte	0x02, 0x4a
	.zero		1
	.zero		1


	//----- nvinfo : EIATTR_EXIT_INSTR_OFFSETS
	.align		4
        /*00a8*/ 	.byte	0x04, 0x1c
        /*00aa*/ 	.short	(.L_37 - .L_36)


	//   ....[0]....
.L_36:
        /*00ac*/ 	.word	0x000000c0


	//   ....[1]....
        /*00b0*/ 	.word	0x00000a70


	//----- nvinfo : EIATTR_CRS_STACK_SIZE
	.align		4
.L_37:
        /*00b4*/ 	.byte	0x04, 0x1e
        /*00b6*/ 	.short	(.L_39 - .L_38)
.L_38:
        /*00b8*/ 	.word	0x00000000


	//----- nvinfo : EIATTR_CBANK_PARAM_SIZE
	.align		4
.L_39:
        /*00bc*/ 	.byte	0x03, 0x19
        /*00be*/ 	.short	0x0038


	//----- nvinfo : EIATTR_PARAM_CBANK
	.align		4
        /*00c0*/ 	.byte	0x04, 0x0a
        /*00c2*/ 	.short	(.L_41 - .L_40)
	.align		4
.L_40:
        /*00c4*/ 	.word	index@(.nv.constant0.preprocess_kernel_fp32)
        /*00c8*/ 	.short	0x0380
        /*00ca*/ 	.short	0x0038


	//----- nvinfo : EIATTR_SW_WAR
	.align		4
.L_41:
        /*00cc*/ 	.byte	0x04, 0x36
        /*00ce*/ 	.short	(.L_43 - .L_42)
.L_42:
        /*00d0*/ 	.word	0x00000008
.L_43:


//--------------------- .nv.info.preprocess_kernel_fp16 --------------------------
	.section	.nv.info.preprocess_kernel_fp16,"",@"SHT_CUDA_INFO"
	.sectionflags	@""
	.align	4


	//----- nvinfo : EIATTR_CUDA_API_VERSION
	.align		4
        /*0000*/ 	.byte	0x04, 0x37
        /*0002*/ 	.short	(.L_45 - .L_44)
.L_44:
        /*0004*/ 	.word	0x00000082


	//----- nvinfo : EIATTR_KPARAM_INFO
	.align		4
.L_45:
        /*0008*/ 	.byte	0x04, 0x17
        /*000a*/ 	.short	(.L_47 - .L_46)
.L_46:
        /*000c*/ 	.word	0x00000000
        /*0010*/ 	.short	0x0008
        /*0012*/ 	.short	0x0030
        /*0014*/ 	.byte	0x00, 0xf5, 0x21, 0x00


	//----- nvinfo : EIATTR_KPARAM_INFO
	.align		4
.L_47:
        /*0018*/ 	.byte	0x04, 0x17
        /*001a*/ 	.short	(.L_49 - .L_48)
.L_48:
        /*001c*/ 	.word	0x00000000
        /*0020*/ 	.short	0x0007
        /*0022*/ 	.short	0x0028
        /*0024*/ 	.byte	0x00, 0xf0, 0x05, 0x00


	//----- nvinfo : EIATTR_KPARAM_INFO
	.align		4
.L_49:
        /*0028*/ 	.byte	0x04, 0x17
        /*002a*/ 	.short	(.L_51 - .L_50)
.L_50:
        /*002c*/ 	.word	0x00000000
        /*0030*/ 	.short	0x0006
        /*0032*/ 	.short	0x0024
        /*0034*/ 	.byte	0x00, 0xf0, 0x11, 0x00


	//----- nvinfo : EIATTR_KPARAM_INFO
	.align		4
.L_51:
        /*0038*/ 	.byte	0x04, 0x17
        /*003a*/ 	.short	(.L_53 - .L_52)
.L_52:
        /*003c*/ 	.word	0x00000000
        /*0040*/ 	.short	0x0005
        /*0042*/ 	.short	0x0020
        /*0044*/ 	.byte	0x00, 0xf0, 0x11, 0x00


	//----- nvinfo : EIATTR_KPARAM_INFO
	.align		4
.L_53:
        /*0048*/ 	.byte	0x04, 0x17
        /*004a*/ 	.short	(.L_55 - .L_54)
.L_54:
        /*004c*/ 	.word	0x00000000
        /*0050*/ 	.short	0x0004
        /*0052*/ 	.short	0x0018
        /*0054*/ 	.byte	0x00, 0xf5, 0x21, 0x00


	//----- nvinfo : EIATTR_KPARAM_INFO
	.align		4
.L_55:
        /*0058*/ 	.byte	0x04, 0x17
        /*005a*/ 	.short	(.L_57 - .L_56)
.L_56:
        /*005c*/ 	.word	0x00000000
        /*0060*/ 	.short	0x0003
        /*0062*/ 	.short	0x0010
        /*0064*/ 	.byte	0x00, 0xf0, 0x11, 0x00


	//----- nvinfo : EIATTR_KPARAM_INFO
	.align		4
.L_57:
        /*0068*/ 	.byte	0x04, 0x17
        /*006a*/ 	.short	(.L_59 - .L_58)
.L_58:
        /*006c*/ 	.word	0x00000000
        /*0070*/ 	.short	0x0002
        /*0072*/ 	.short	0x000c
        /*0074*/ 	.byte	0x00, 0xf0, 0x11, 0x00


	//----- nvinfo : EIATTR_KPARAM_INFO
	.align		4
.L_59:
        /*0078*/ 	.byte	0x04, 0x17
        /*007a*/ 	.short	(.L_61 - .L_60)
.L_60:
        /*007c*/ 	.word	0x00000000
        /*0080*/ 	.short	0x0001
        /*0082*/ 	.short	0x0008
        /*0084*/ 	.byte	0x00, 0xf0, 0x11, 0x00


	//----- nvinfo : EIATTR_KPARAM_INFO
	.align		4
.L_61:
        /*0088*/ 	.byte	0x04, 0x17
        /*008a*/ 	.short	(.L_63 - .L_62)
.L_62:
        /*008c*/ 	.word	0x00000000
        /*0090*/ 	.short	0x0000
        /*0092*/ 	.short	0x0000
        /*0094*/ 	.byte	0x00, 0xf5, 0x21, 0x00


	//----- nvinfo : EIATTR_SPARSE_MMA_MASK
	.align		4
.L_63:
        /*0098*/ 	.byte	0x03, 0x50
        /*009a*/ 	.short	0x0000


	//----- nvinfo : EIATTR_MAXREG_COUNT
	.align		4
        /*009c*/ 	.byte	0x03, 0x1b
        /*009e*/ 	.short	0x00ff


	//----- nvinfo : EIATTR_MERCURY_ISA_VERSION
	.align		4
        /*00a0*/ 	.byte	0x03, 0x5f
        /*00a2*/ 	.short	0x0101


	//----- nvinfo : EIATTR_VRC_CTA_INIT_COUNT
	.align		4
        /*00a4*/ 	.byte	0x02, 0x4a
	.zero		1
	.zero		1


	//----- nvinfo : EIATTR_EXIT_INSTR_OFFSETS
	.align		4
        /*00a8*/ 	.byte	0x04, 0x1c
        /*00aa*/ 	.short	(.L_65 - .L_64)


	//   ....[0]....
.L_64:
        /*00ac*/ 	.word	0x000000c0


	//   ....[1]....
        /*00b0*/ 	.word	0x00000a90


	//----- nvinfo : EIATTR_CRS_STACK_SIZE
	.align		4
.L_65:
        /*00b4*/ 	.byte	0x04, 0x1e
        /*00b6*/ 	.short	(.L_67 - .L_66)
.L_66:
        /*00b8*/ 	.word	0x00000000


	//----- nvinfo : EIATTR_CBANK_PARAM_SIZE
	.align		4
.L_67:
        /*00bc*/ 	.byte	0x03, 0x19
        /*00be*/ 	.short	0x0038


	//----- nvinfo : EIATTR_PARAM_CBANK
	.align		4
        /*00c0*/ 	.byte	0x04, 0x0a
        /*00c2*/ 	.short	(.L_69 - .L_68)
	.align		4
.L_68:
        /*00c4*/ 	.word	index@(.nv.constant0.preprocess_kernel_fp16)
        /*00c8*/ 	.short	0x0380
        /*00ca*/ 	.short	0x0038


	//----- nvinfo : EIATTR_SW_WAR
	.align		4
.L_69:
        /*00cc*/ 	.byte	0x04, 0x36
        /*00ce*/ 	.short	(.L_71 - .L_70)
.L_70:
        /*00d0*/ 	.word	0x00000008
.L_71:


//--------------------- .nv.callgraph             --------------------------
	.section	.nv.callgraph,"",@"SHT_CUDA_CALLGRAPH"
	.align	4
	.sectionentsize	8
	.align		4
        /*0000*/ 	.word	0x00000000
	.align		4
        /*0004*/ 	.word	0xffffffff
	.align		4
        /*0008*/ 	.word	0x00000000
	.align		4
        /*000c*/ 	.word	0xfffffffe
	.align		4
        /*0010*/ 	.word	0x00000000
	.align		4
        /*0014*/ 	.word	0xfffffffd
	.align		4
        /*0018*/ 	.word	0x00000000
	.align		4
        /*001c*/ 	.word	0xfffffffc


//--------------------- .text.preprocess_kernel_fp32 --------------------------
	.section	.text.preprocess_kernel_fp32,"ax",@progbits
	.align	128
        .global         preprocess_kernel_fp32
        .type           preprocess_kernel_fp32,@function
        .size           preprocess_kernel_fp32,(.L_x_40 - preprocess_kernel_fp32)
        .other          preprocess_kernel_fp32,@"STO_CUDA_ENTRY STV_DEFAULT"
preprocess_kernel_fp32:
.text.preprocess_kernel_fp32:
[----:B------:R-:W-:Y:S01]  /*0000*/  LDC R1, c[0x0][0x37c] ;  /* 0x0000df00ff017b82 */ /* 0x000fe20000000800 */
[----:B------:R-:W0:Y:S07]  /*0010*/  S2R R9, SR_TID.Y ;  /* 0x0000000000097919 */ /* 0x000e2e0000002200 */
[----:B------:R-:W1:Y:S01]  /*0020*/  LDC R3, c[0x0][0x360] ;  /* 0x0000d800ff037b82 */ /* 0x000e620000000800 */
[----:B------:R-:W2:Y:S01]  /*0030*/  LDCU.64 UR6, c[0x0][0x3a0] ;  /* 0x00007400ff0677ac */ /* 0x000ea20008000a00 */
[----:B------:R-:W1:Y:S06]  /*0040*/  S2R R8, SR_TID.X ;  /* 0x0000000000087919 */ /* 0x000e6c0000002100 */
[----:B------:R-:W0:Y:S08]  /*0050*/  S2UR UR5, SR_CTAID.Y ;  /* 0x00000000000579c3 */ /* 0x000e300000002600 */
[----:B------:R-:W0:Y:S08]  /*0060*/  LDC R0, c[0x0][0x364] ;  /* 0x0000d900ff007b82 */ /* 0x000e300000000800 */
[----:B------:R-:W1:Y:S01]  /*0070*/  S2UR UR4, SR_CTAID.X ;  /* 0x00000000000479c3 */ /* 0x000e620000002500 */
[----:B0-----:R-:W-:-:S05]  /*0080*/  IMAD R9, R0, UR5, R9 ;  /* 0x0000000500097c24 */ /* 0x001fca000f8e0209 */
[----:B--2---:R-:W-:Y:S01]  /*0090*/  ISETP.GE.AND P0, PT, R9, UR7, PT ;  /* 0x0000000709007c0c */ /* 0x004fe2000bf06270 */
[----:B-1----:R-:W-:-:S05]  /*00a0*/  IMAD R8, R3, UR4, R8 ;  /* 0x0000000403087c24 */ /* 0x002fca000f8e0208 */
[----:B------:R-:W-:-:S13]  /*00b0*/  ISETP.GE.OR P0, PT, R8, UR6, P0 ;  /* 0x0000000608007c0c */ /* 0x000fda0008706670 */
[----:B------:R-:W-:Y:S05]  /*00c0*/  @P0 EXIT ;  /* 0x000000000000094d */ /* 0x000fea0003800000 */
[----:B------:R-:W0:Y:S01]  /*00d0*/  LDC.64 R2, c[0x0][0x3b0] ;  /* 0x0000ec00ff027b82 */ /* 0x000e220000000a00 */
[----:B------:R-:W0:Y:S01]  /*00e0*/  LDCU.64 UR4, c[0x0][0x358] ;  /* 0x00006b00ff0477ac */ /* 0x000e220008000a00 */
[----:B------:R-:W1:Y:S01]  /*00f0*/  LDCU.U8 UR6, c[0x0][0x3a8] ;  /* 0x00007500ff0677ac */ /* 0x000e620008000000 */
[----:B0-----:R-:W2:Y:S04]  /*0100*/  LDG.E R4, desc[UR4][R2.64+0x4] ;  /* 0x0000040402047981 */ /* 0x001ea8000c1e1900 */
[----:B------:R-:W3:Y:S04]  /*0110*/  LDG.E R14, desc[UR4][R2.64+0x10] ;  /* 0x00001004020e7981 */ /* 0x000ee8000c1e1900 */
[----:B------:R-:W4:Y:S04]  /*0120*/  LDG.E R0, desc[UR4][R2.64] ;  /* 0x0000000402007981 */ /* 0x000f28000c1e1900 */
[----:B------:R-:W5:Y:S04]  /*0130*/  LDG.E R12, desc[UR4][R2.64+0xc] ;  /* 0x00000c04020c7981 */ /* 0x000f68000c1e1900 */
[----:B------:R-:W5:Y:S04]  /*0140*/  LDG.E R6, desc[UR4][R2.64+0x8] ;  /* 0x0000080402067981 */ /* 0x000f68000c1e1900 */
[----:B------:R-:W5:Y:S01]  /*0150*/  LDG.E R13, desc[UR4][R2.64+0x14] ;  /* 0x00001404020d7981 */ /* 0x000f62000c1e1900 */
[----:B------:R-:W-:Y:S01]  /*0160*/  I2FP.F32.U32 R7, R9 ;  /* 0x0000000900077245 */ /* 0x000fe20000201000 */
[----:B------:R-:W-:Y:S01]  /*0170*/  IMAD.MOV.U32 R15, RZ, RZ, 0x3b808081 ;  /* 0x3b808081ff0f7424 */ /* 0x000fe200078e00ff */
[----:B------:R-:W-:Y:S01]  /*0180*/  ISETP.GE.AND P0, PT, R8, RZ, PT ;  /* 0x000000ff0800720c */ /* 0x000fe20003f06270 */
[----:B------:R-:W-:Y:S01]  /*0190*/  IMAD.MOV.U32 R10, RZ, RZ, 0x437f0000 ;  /* 0x437f0000ff0a7424 */ /* 0x000fe200078e00ff */
[----:B------:R-:W-:Y:S01]  /*01a0*/  I2FP.F32.S32 R5, R8 ;  /* 0x0000000800057245 */ /* 0x000fe20000201400 */
[----:B------:R-:W-:Y:S01]  /*01b0*/  BSSY.RECONVERGENT B0, `(.L_x_0) ;  /* 0x0000057000007945 */ /* 0x000fe20003800200 */
[----:B--2---:R-:W-:Y:S01]  /*01c0*/  FMUL R11, R4, R7 ;  /* 0x00000007040b7220 */ /* 0x004fe20000400000 */
[----:B------:R-:W-:Y:S01]  /*01d0*/  FFMA R4, R15, -R10, 1 ;  /* 0x3f8000000f047423 */ /* 0x000fe2000000080a */
[----:B---3--:R-:W-:-:S02]  /*01e0*/  FMUL R14, R7, R14 ;  /* 0x0000000e070e7220 */ /* 0x008fc40000400000 */
[----:B----4-:R-:W-:Y:S01]  /*01f0*/  FFMA R11, R0, R5, R11 ;  /* 0x00000005000b7223 */ /* 0x010fe2000000000b */
[----:B------:R-:W-:Y:S01]  /*0200*/  FFMA R0, R4, R15, 0.0039215688593685626984 ;  /* 0x3b80808104007423 */ /* 0x000fe2000000000f */
[----:B-----5:R-:W-:Y:S01]  /*0210*/  FFMA R12, R5, R12, R14 ;  /* 0x0000000c050c7223 */ /* 0x020fe2000000000e */
[----:B-1----:R-:W-:Y:S01]  /*0220*/  I2FP.F32.U32 R5, UR6 ;  /* 0x0000000600057c45 */ /* 0x002fe20008201000 */
[----:B------:R-:W-:-:S04]  /*0230*/  FADD R6, R11, R6 ;  /* 0x000000060b067221 */ /* 0x000fc80000000000 */
[----:B------:R-:W-:Y:S02]  /*0240*/  IMAD.MOV.U32 R7, RZ, RZ, R5 ;  /* 0x000000ffff077224 */ /* 0x000fe400078e0005 */
[----:B------:R-:W-:Y:S01]  /*0250*/  FADD R11, R12, R13 ;  /* 0x0000000d0c0b7221 */ /* 0x000fe20000000000 */
[----:B------:R-:W-:Y:S01]  /*0260*/  IMAD.MOV.U32 R3, RZ, RZ, R5 ;  /* 0x000000ffff037224 */ /* 0x000fe200078e0005 */
[----:B------:R-:W-:Y:S06]  /*0270*/  @!P0 BRA `(.L_x_1) ;  /* 0x0000000400288947 */ /* 0x000fec0003800000 */
[----:B------:R-:W0:Y:S01]  /*0280*/  LDC.64 R2, c[0x0][0x388] ;  /* 0x0000e200ff027b82 */ /* 0x000e220000000a00 */
[----:B------:R-:W-:Y:S01]  /*0290*/  FADD R14, R6, 0.5 ;  /* 0x3f000000060e7421 */ /* 0x000fe20000000000 */
[----:B------:R-:W-:-:S03]  /*02a0*/  FADD R11, R11, 0.5 ;  /* 0x3f0000000b0b7421 */ /* 0x000fc60000000000 */
[----:B------:R-:W1:Y:S03]  /*02b0*/  F2I.FLOOR.NTZ R16, R14 ;  /* 0x0000000e00107305 */ /* 0x000e660000207100 */
[----:B------:R-:W2:Y:S05]  /*02c0*/  LDC R4, c[0x0][0x390] ;  /* 0x0000e400ff047b82 */ /* 0x000eaa0000000800 */
[----:B------:R-:W3:Y:S03]  /*02d0*/  F2I.FLOOR.NTZ R15, R11 ;  /* 0x0000000b000f7305 */ /* 0x000ee60000207100 */
[----:B------:R-:W4:Y:S01]  /*02e0*/  LDC.64 R6, c[0x0][0x380] ;  /* 0x0000e000ff067b82 */ /* 0x000f220000000a00 */
[----:B0-----:R-:W-:-:S05]  /*02f0*/  VIADD R3, R3, 0xffffffff ;  /* 0xffffffff03037836 */ /* 0x001fca0000000000 */
[----:B-1----:R-:W-:Y:S02]  /*0300*/  VIMNMX.RELU R16, PT, PT, R16, R3, PT ;  /* 0x0000000310107248 */ /* 0x002fe40003fe1100 */
[----:B--2---:R-:W-:Y:S02]  /*0310*/  IADD3 R4, PT, PT, R4, -0x1, RZ ;  /* 0xffffffff04047810 */ /* 0x004fe40007ffe0ff */
[C---:B------:R-:W-:Y:S01]  /*0320*/  VIADDMNMX R3, R16.reuse, 0x1, R3, PT ;  /* 0x0000000110037846 */ /* 0x040fe20003800103 */
[----:B------:R-:W-:Y:S01]  /*0330*/  IMAD R23, R16, 0x3, RZ ;  /* 0x0000000310177824 */ /* 0x000fe200078e02ff */
[----:B---3--:R-:W-:-:S03]  /*0340*/  VIMNMX.RELU R15, PT, PT, R15, R4, PT ;  /* 0x000000040f0f7248 */ /* 0x008fc60003fe1100 */
[----:B------:R-:W-:Y:S01]  /*0350*/  IMAD R3, R3, 0x3, RZ ;  /* 0x0000000303037824 */ /* 0x000fe200078e02ff */
[C---:B------:R-:W-:Y:S01]  /*0360*/  VIADDMNMX R5, R15.reuse, 0x1, R4, PT ;  /* 0x000000010f057846 */ /* 0x040fe20003800104 */
[----:B------:R-:W-:-:S03]  /*0370*/  IMAD R21, R15, R2, RZ ;  /* 0x000000020f157224 */ /* 0x000fc600078e02ff */
[----:B------:R-:W-:Y:S01]  /*0380*/  SHF.R.S32.HI R20, RZ, 0x1f, R3 ;  /* 0x0000001fff147819 */ /* 0x000fe20000011403 */
[----:B------:R-:W-:Y:S01]  /*0390*/  IMAD R5, R5, R2, RZ ;  /* 0x0000000205057224 */ /* 0x000fe200078e02ff */
[----:B------:R-:W-:-:S04]  /*03a0*/  SHF.R.S32.HI R24, RZ, 0x1f, R21 ;  /* 0x0000001fff187819 */ /* 0x000fc80000011415 */
[----:B------:R-:W-:Y:S02]  /*03b0*/  SHF.R.S32.HI R18, RZ, 0x1f, R5 ;  /* 0x0000001fff127819 */ /* 0x000fe40000011405 */
[CC--:B----4-:R-:W-:Y:S02]  /*03c0*/  IADD3 R12, P2, P3, R5.reuse, R6.reuse, R3 ;  /* 0x00000006050c7210 */ /* 0x0d0fe40007b5e003 */
[-C--:B------:R-:W-:Y:S02]  /*03d0*/  IADD3 R4, P0, P1, R5, R6.reuse, R23 ;  /* 0x0000000605047210 */ /* 0x080fe4000791e017 */
[CCC-:B------:R-:W-:Y:S02]  /*03e0*/  IADD3.X R13, PT, PT, R18.reuse, R7.reuse, R20.reuse, P2, P3 ;  /* 0x00000007120d7210 */ /* 0x1c0fe400017e6414 */
[----:B------:R-:W-:Y:S02]  /*03f0*/  IADD3 R2, P2, P3, R21, R6, R3 ;  /* 0x0000000615027210 */ /* 0x000fe40007b5e003 */
[-C--:B------:R-:W-:Y:S01]  /*0400*/  IADD3.X R5, PT, PT, R18, R7.reuse, RZ, P0, P1 ;  /* 0x0000000712057210 */ /* 0x080fe200007e24ff */
[----:B------:R-:W2:Y:S01]  /*0410*/  LDG.E.U8 R17, desc[UR4][R12.64] ;  /* 0x000000040c117981 */ /* 0x000ea2000c1e1100 */
[----:B------:R-:W-:-:S03]  /*0420*/  IADD3.X R3, PT, PT, R24, R7, R20, P2, P3 ;  /* 0x0000000718037210 */ /* 0x000fc600017e6414 */
[----:B------:R-:W3:Y:S01]  /*0430*/  LDG.E.U8 R18, desc[UR4][R12.64+0x1] ;  /* 0x000001040c127981 */ /* 0x000ee2000c1e1100 */
[----:B------:R-:W-:-:S03]  /*0440*/  IADD3 R6, P0, P1, R21, R6, R23 ;  /* 0x0000000615067210 */ /* 0x000fc6000791e017 */
[----:B------:R-:W4:Y:S01]  /*0450*/  LDG.E.U8 R19, desc[UR4][R12.64+0x2] ;  /* 0x000002040c137981 */ /* 0x000f22000c1e1100 */
[----:B------:R-:W-:-:S03]  /*0460*/  IADD3.X R7, PT, PT, R24, R7, RZ, P0, P1 ;  /* 0x0000000718077210 */ /* 0x000fc600007e24ff */
[----:B------:R-:W5:Y:S04]  /*0470*/  LDG.E.U8 R21, desc[UR4][R4.64+0x1] ;  /* 0x0000010404157981 */ /* 0x000f68000c1e1100 */
[----:B------:R-:W5:Y:S04]  /*0480*/  LDG.E.U8 R20, desc[UR4][R4.64] ;  /* 0x0000000404147981 */ /* 0x000f68000c1e1100 */
[----:B------:R0:W5:Y:S04]  /*0490*/  LDG.E.U8 R22, desc[UR4][R4.64+0x2] ;  /* 0x0000020404167981 */ /* 0x000168000c1e1100 */
[----:B------:R-:W5:Y:S04]  /*04a0*/  LDG.E.U8 R24, desc[UR4][R2.64+0x1] ;  /* 0x0000010402187981 */ /* 0x000f68000c1e1100 */
[----:B------:R-:W5:Y:S04]  /*04b0*/  LDG.E.U8 R23, desc[UR4][R2.64] ;  /* 0x0000000402177981 */ /* 0x000f68000c1e1100 */
[----:B------:R1:W5:Y:S04]  /*04c0*/  LDG.E.U8 R26, desc[UR4][R2.64+0x2] ;  /* 0x00000204021a7981 */ /* 0x000368000c1e1100 */
[----:B------:R-:W5:Y:S04]  /*04d0*/  LDG.E.U8 R25, desc[UR4][R6.64] ;  /* 0x0000000406197981 */ /* 0x000f68000c1e1100 */
[----:B------:R-:W5:Y:S04]  /*04e0*/  LDG.E.U8 R12, desc[UR4][R6.64+0x1] ;  /* 0x00000104060c7981 */ /* 0x000f68000c1e1100 */
[----:B------:R3:W5:Y:S01]  /*04f0*/  LDG.E.U8 R13, desc[UR4][R6.64+0x2] ;  /* 0x00000204060d7981 */ /* 0x000762000c1e1100 */
[----:B------:R-:W-:-:S02]  /*0500*/  I2FP.F32.U32 R28, R15 ;  /* 0x0000000f001c7245 */ /* 0x000fc40000201000 */
[----:B------:R-:W-:-:S03]  /*0510*/  I2FP.F32.U32 R15, R16 ;  /* 0x00000010000f7245 */ /* 0x000fc60000201000 */
[----:B------:R-:W-:Y:S02]  /*0520*/  FADD R28, R11, -R28 ;  /* 0x8000001c0b1c7221 */ /* 0x000fe40000000000 */
[----:B------:R-:W-:Y:S02]  /*0530*/  FADD R15, R14, -R15 ;  /* 0x8000000f0e0f7221 */ /* 0x000fe40000000000 */
[C---:B------:R-:W-:Y:S02]  /*0540*/  FADD R14, -R28.reuse, 1 ;  /* 0x3f8000001c0e7421 */ /* 0x040fe40000000100 */
[C---:B0-----:R-:W-:Y:S01]  /*0550*/  FADD R5, -R15.reuse, 1 ;  /* 0x3f8000000f057421 */ /* 0x041fe20000000100 */
[----:B------:R-:W-:Y:S01]  /*0560*/  FMUL R4, R28, R15 ;  /* 0x0000000f1c047220 */ /* 0x000fe20000400000 */
[----:B-1----:R-:W-:Y:S02]  /*0570*/  FMUL R3, R15, R14 ;  /* 0x0000000e0f037220 */ /* 0x002fe40000400000 */
[-C--:B------:R-:W-:Y:S01]  /*0580*/  FMUL R2, R14, R5.reuse ;  /* 0x000000050e027220 */ /* 0x080fe20000400000 */
[----:B------:R-:W-:Y:S01]  /*0590*/  FMUL R5, R28, R5 ;  /* 0x000000051c057220 */ /* 0x000fe20000400000 */
[----:B--2---:R-:W-:-:S02]  /*05a0*/  I2FP.F32.U32 R17, R17 ;  /* 0x0000001100117245 */ /* 0x004fc40000201000 */
[----:B---3--:R-:W-:Y:S02]  /*05b0*/  I2FP.F32.U32 R7, R18 ;  /* 0x0000001200077245 */ /* 0x008fe40000201000 */
[----:B----4-:R-:W-:-:S03]  /*05c0*/  I2FP.F32.U32 R19, R19 ;  /* 0x0000001300137245 */ /* 0x010fc60000201000 */
[C---:B------:R-:W-:Y:S01]  /*05d0*/  FMUL R7, R4.reuse, R7 ;  /* 0x0000000704077220 */ /* 0x040fe20000400000 */
[----:B-----5:R-:W-:Y:S01]  /*05e0*/  I2FP.F32.U32 R14, R21 ;  /* 0x00000015000e7245 */ /* 0x020fe20000201000 */
[C---:B------:R-:W-:Y:S01]  /*05f0*/  FMUL R6, R4.reuse, R17 ;  /* 0x0000001104067220 */ /* 0x040fe20000400000 */
[----:B------:R-:W-:Y:S01]  /*0600*/  FMUL R19, R4, R19 ;  /* 0x0000001304137220 */ /* 0x000fe20000400000 */
[----:B------:R-:W-:Y:S02]  /*0610*/  I2FP.F32.U32 R20, R20 ;  /* 0x0000001400147245 */ /* 0x000fe40000201000 */
[C---:B------:R-:W-:Y:S01]  /*0620*/  FFMA R7, R5.reuse, R14, R7 ;  /* 0x0000000e05077223 */ /* 0x040fe20000000007 */
[----:B------:R-:W-:Y:S02]  /*0630*/  I2FP.F32.U32 R22, R22 ;  /* 0x0000001600167245 */ /* 0x000fe40000201000 */
[----:B------:R-:W-:Y:S01]  /*0640*/  FFMA R6, R5, R20, R6 ;  /* 0x0000001405067223 */ /* 0x000fe20000000006 */
[----:B------:R-:W-:-:S02]  /*0650*/  I2FP.F32.U32 R24, R24 ;  /* 0x0000001800187245 */ /* 0x000fc40000201000 */
[----:B------:R-:W-:Y:S01]  /*0660*/  FFMA R22, R5, R22, R19 ;  /* 0x0000001605167223 */ /* 0x000fe20000000013 */
[----:B------:R-:W-:Y:S02]  /*0670*/  I2FP.F32.U32 R4, R23 ;  /* 0x0000001700047245 */ /* 0x000fe40000201000 */
[C---:B------:R-:W-:Y:S01]  /*0680*/  FFMA R24, R3.reuse, R24, R7 ;  /* 0x0000001803187223 */ /* 0x040fe20000000007 */
[----:B------:R-:W-:Y:S02]  /*0690*/  I2FP.F32.U32 R26, R26 ;  /* 0x0000001a001a7245 */ /* 0x000fe40000201000 */
[C---:B------:R-:W-:Y:S01]  /*06a0*/  FFMA R5, R3.reuse, R4, R6 ;  /* 0x0000000403057223 */ /* 0x040fe20000000006 */
[----:B------:R-:W-:Y:S02]  /*06b0*/  I2FP.F32.U32 R25, R25 ;  /* 0x0000001900197245 */ /* 0x000fe40000201000 */
[----:B------:R-:W-:Y:S01]  /*06c0*/  FFMA R22, R3, R26, R22 ;  /* 0x0000001a03167223 */ /* 0x000fe20000000016 */
[----:B------:R-:W-:-:S02]  /*06d0*/  I2FP.F32.U32 R7, R12 ;  /* 0x0000000c00077245 */ /* 0x000fc40000201000 */
[----:B------:R-:W-:Y:S01]  /*06e0*/  I2FP.F32.U32 R13, R13 ;  /* 0x0000000d000d7245 */ /* 0x000fe20000201000 */
[C---:B------:R-:W-:Y:S02]  /*06f0*/  FFMA R5, R2.reuse, R25, R5 ;  /* 0x0000001902057223 */ /* 0x040fe40000000005 */
[C---:B------:R-:W-:Y:S02]  /*0700*/  FFMA R7, R2.reuse, R7, R24 ;  /* 0x0000000702077223 */ /* 0x040fe40000000018 */
[----:B------:R-:W-:-:S07]  /*0710*/  FFMA R3, R2, R13, R22 ;  /* 0x0000000d02037223 */ /* 0x000fce0000000016 */
.L_x_1:
[----:B------:R-:W-:Y:S05]  /*0720*/  BSYNC.RECONVERGENT B0 ;  /* 0x0000000000007941 */ /* 0x000fea0003800200 */
.L_x_0:
[----:B------:R-:W0:Y:S01]  /*0730*/  FCHK P0, R3, 255 ;  /* 0x437f000003007902 */ /* 0x000e220000000000 */
[----:B------:R-:W-:Y:S01]  /*0740*/  FFMA R2, R0, R3, RZ ;  /* 0x0000000300027223 */ /* 0x000fe200000000ff */
[----:B------:R-:W-:Y:S03]  /*0750*/  BSSY.RECONVERGENT B0, `(.L_x_2) ;  /* 0x0000007000007945 */ /* 0x000fe60003800200 */
[----:B------:R-:W-:-:S04]  /*0760*/  FFMA R11, R2, -255, R3 ;  /* 0xc37f0000020b7823 */ /* 0x000fc80000000003 */
[----:B------:R-:W-:Y:S01]  /*0770*/  FFMA R2, R0, R11, R2 ;  /* 0x0000000b00027223 */ /* 0x000fe20000000002 */
[----:B0-----:R-:W-:Y:S06]  /*0780*/  @!P0 BRA `(.L_x_3) ;  /* 0x00000000000c8947 */ /* 0x001fec0003800000 */
[----:B------:R-:W-:-:S07]  /*0790*/  MOV R6, 0x7b0 ;  /* 0x000007b000067802 */ /* 0x000fce0000000f00 */
[----:B------:R-:W-:Y:S05]  /*07a0*/  CALL.REL.NOINC `($__internal_0_$__cuda_sm3x_div_rn_noftz_f32_slowpath) ;  /* 0x0000000000b47944 */ /* 0x000fea0003c00000 */
[----:B------:R-:W-:-:S07]  /*07b0*/  IMAD.MOV.U32 R2, RZ, RZ, R0 ;  /* 0x000000ffff027224 */ /* 0x000fce00078e0000 */
.L_x_3:
[----:B------:R-:W-:Y:S05]  /*07c0*/  BSYNC.RECONVERGENT B0 ;  /* 0x0000000000007941 */ /* 0x000fea0003800200 */
.L_x_2:
[----:B------:R-:W-:Y:S01]  /*07d0*/  IMAD.MOV.U32 R3, RZ, RZ, 0x3b808081 ;  /* 0x3b808081ff037424 */ /* 0x000fe200078e00ff */
[----:B------:R-:W0:Y:S01]  /*07e0*/  FCHK P0, R7, 255 ;  /* 0x437f000007007902 */ /* 0x000e220000000000 */
[----:B------:R-:W-:Y:S02]  /*07f0*/  BSSY.RECONVERGENT B0, `(.L_x_4) ;  /* 0x000000b000007945 */ /* 0x000fe40003800200 */
[----:B------:R-:W-:-:S04]  /*0800*/  FFMA R0, R3, -R10, 1 ;  /* 0x3f80000003007423 */ /* 0x000fc8000000080a */
[----:B------:R-:W-:-:S04]  /*0810*/  FFMA R0, R0, R3, 0.0039215688593685626984 ;  /* 0x3b80808100007423 */ /* 0x000fc80000000003 */
[----:B------:R-:W-:-:S04]  /*0820*/  FFMA R4, R0, R7, RZ ;  /* 0x0000000700047223 */ /* 0x000fc800000000ff */
[----:B------:R-:W-:-:S04]  /*0830*/  FFMA R3, R4, -255, R7 ;  /* 0xc37f000004037823 */ /* 0x000fc80000000007 */
[----:B------:R-:W-:Y:S01]  /*0840*/  FFMA R4, R0, R3, R4 ;  /* 0x0000000300047223 */ /* 0x000fe20000000004 */
[----:B0-----:R-:W-:Y:S06]  /*0850*/  @!P0 BRA `(.L_x_5) ;  /* 0x0000000000108947 */ /* 0x001fec0003800000 */
[----:B------:R-:W-:Y:S01]  /*0860*/  IMAD.MOV.U32 R3, RZ, RZ, R7 ;  /* 0x000000ffff037224 */ /* 0x000fe200078e0007 */
[----:B------:R-:W-:-:S07]  /*0870*/  MOV R6, 0x890 ;  /* 0x0000089000067802 */ /* 0x000fce0000000f00 */
[----:B------:R-:W-:Y:S05]  /*0880*/  CALL.REL.NOINC `($__internal_0_$__cuda_sm3x_div_rn_noftz_f32_slowpath) ;  /* 0x00000000007c7944 */ /* 0x000fea0003c00000 */
[----:B------:R-:W-:-:S07]  /*0890*/  IMAD.MOV.U32 R4, RZ, RZ, R0 ;  /* 0x000000ffff047224 */ /* 0x000fce00078e0000 */
.L_x_5:
[----:B------:R-:W-:Y:S05]  /*08a0*/  BSYNC.RECONVERGENT B0 ;  /* 0x0000000000007941 */ /* 0x000fea0003800200 */
.L_x_4:
[----:B------:R-:W-:Y:S01]  /*08b0*/  HFMA2 R3, -RZ, RZ, 0.9375, -7.688999176025390625e-06 ;  /* 0x3b808081ff037431 */ /* 0x000fe200000001ff */
[----:B------:R-:W0:Y:S01]  /*08c0*/  FCHK P0, R5, 255 ;  /* 0x437f000005007902 */ /* 0x000e220000000000 */
[----:B------:R-:W-:Y:S03]  /*08d0*/  BSSY.RECONVERGENT B0, `(.L_x_6) ;  /* 0x000000b000007945 */ /* 0x000fe60003800200 */
        /* <DEDUP_REMOVED lines=10> */
.L_x_7:
[----:B------:R-:W-:Y:S05]  /*0980*/  BSYNC.RECONVERGENT B0 ;  /* 0x0000000000007941 */ /* 0x000fea0003800200 */
.L_x_6:
[----:B------:R-:W0:Y:S01]  /*0990*/  LDC.64 R10, c[0x0][0x3a0] ;  /* 0x0000e800ff0a7b82 */ /* 0x000e220000000a00 */
[----:B------:R-:W1:Y:S01]  /*09a0*/  LDCU.64 UR6, c[0x0][0x398] ;  /* 0x00007300ff0677ac */ /* 0x000e620008000a00 */
[----:B------:R-:W-:Y:S01]  /*09b0*/  SHF.R.S32.HI R0, RZ, 0x1f, R8 ;  /* 0x0000001fff007819 */ /* 0x000fe20000011408 */
[-C--:B0-----:R-:W-:Y:S02]  /*09c0*/  IMAD R9, R9, R10.reuse, RZ ;  /* 0x0000000a09097224 */ /* 0x081fe400078e02ff */
[----:B------:R-:W-:-:S03]  /*09d0*/  IMAD R11, R11, R10, RZ ;  /* 0x0000000a0b0b7224 */ /* 0x000fc600078e02ff */
[----:B------:R-:W-:-:S04]  /*09e0*/  IADD3 R8, P0, PT, R8, R9, RZ ;  /* 0x0000000908087210 */ /* 0x000fc80007f1e0ff */
[----:B------:R-:W-:Y:S02]  /*09f0*/  LEA.HI.X.SX32 R9, R9, R0, 0x1, P0 ;  /* 0x0000000009097211 */ /* 0x000fe400000f0eff */
[----:B-1----:R-:W-:-:S04]  /*0a00*/  LEA R6, P0, R8, UR6, 0x2 ;  /* 0x0000000608067c11 */ /* 0x002fc8000f8010ff */
[----:B------:R-:W-:-:S03]  /*0a10*/  LEA.HI.X R7, R8, UR7, R9, 0x2, P0 ;  /* 0x0000000708077c11 */ /* 0x000fc600080f1409 */
[C---:B------:R-:W-:Y:S02]  /*0a20*/  IMAD.WIDE R8, R11.reuse, 0x4, R6 ;  /* 0x000000040b087825 */ /* 0x040fe400078e0206 */
[----:B------:R-:W-:Y:S04]  /*0a30*/  STG.E desc[UR4][R6.64], R2 ;  /* 0x0000000206007986 */ /* 0x000fe8000c101904 */
[----:B------:R-:W-:Y:S01]  /*0a40*/  STG.E desc[UR4][R8.64], R4 ;  /* 0x0000000408007986 */ /* 0x000fe2000c101904 */
[----:B------:R-:W-:-:S05]  /*0a50*/  IMAD.WIDE R10, R11, 0x4, R8 ;  /* 0x000000040b0a7825 */ /* 0x000fca00078e0208 */
[----:B------:R-:W-:Y:S01]  /*0a60*/  STG.E desc[UR4][R10.64], R3 ;  /* 0x000000030a007986 */ /* 0x000fe2000c101904 */
[----:B------:R-:W-:Y:S05]  /*0a70*/  EXIT ;  /* 0x000000000000794d */ /* 0x000fea0003800000 */
        .weak           $__internal_0_$__cuda_sm3x_div_rn_noftz_f32_slowpath
        .type           $__internal_0_$__cuda_sm3x_div_rn_noftz_f32_slowpath,@function
        .size           $__internal_0_$__cuda_sm3x_div_rn_noftz_f32_slowpath,(.L_x_40 - $__internal_0_$__cuda_sm3x_div_rn_noftz_f32_slowpath)
$__internal_0_$__cuda_sm3x_div_rn_noftz_f32_slowpath:
[----:B------:R-:W-:Y:S01]  /*0a80*/  SHF.R.U32.HI R12, RZ, 0x17, R10 ;  /* 0x00000017ff0c7819 */ /* 0x000fe2000001160a */
[----:B------:R-:W-:Y:S01]  /*0a90*/  BSSY.RECONVERGENT B1, `(.L_x_8) ;  /* 0x0000064000017945 */ /* 0x000fe20003800200 */
[----:B------:R-:W-:Y:S02]  /*0aa0*/  SHF.R.U32.HI R0, RZ, 0x17, R3 ;  /* 0x00000017ff007819 */ /* 0x000fe40000011603 */
[----:B------:R-:W-:Y:S02]  /*0ab0*/  LOP3.LUT R12, R12, 0xff, RZ, 0xc0, !PT ;  /* 0x000000ff0c0c7812 */ /* 0x000fe400078ec0ff */
[----:B------:R-:W-:Y:S02]  /*0ac0*/  LOP3.LUT R16, R0, 0xff, RZ, 0xc0, !PT ;  /* 0x000000ff00107812 */ /* 0x000fe400078ec0ff */
[----:B------:R-:W-:Y:S01]  /*0ad0*/  MOV R14, 0x437f0000 ;  /* 0x437f0000000e7802 */ /* 0x000fe20000000f00 */
[----:B------:R-:W-:Y:S02]  /*0ae0*/  VIADD R13, R12, 0xffffffff ;  /* 0xffffffff0c0d7836 */ /* 0x000fe40000000000 */
[----:B------:R-:W-:-:S03]  /*0af0*/  VIADD R15, R16, 0xffffffff ;  /* 0xffffffff100f7836 */ /* 0x000fc60000000000 */
[----:B------:R-:W-:-:S04]  /*0b00*/  ISETP.GT.U32.AND P0, PT, R13, 0xfd, PT ;  /* 0x000000fd0d00780c */ /* 0x000fc80003f04070 */
[----:B------:R-:W-:-:S13]  /*0b10*/  ISETP.GT.U32.OR P0, PT, R15, 0xfd, P0 ;  /* 0x000000fd0f00780c */ /* 0x000fda0000704470 */
[----:B------:R-:W-:Y:S01]  /*0b20*/  @!P0 IMAD.MOV.U32 R11, RZ, RZ, RZ ;  /* 0x000000ffff0b8224 */ /* 0x000fe200078e00ff */
[----:B------:R-:W-:Y:S06]  /*0b30*/  @!P0 BRA `(.L_x_9) ;  /* 0x0000000000608947 */ /* 0x000fec0003800000 */
[----:B------:R-:W-:Y:S01]  /*0b40*/  IMAD.MOV.U32 R0, RZ, RZ, 0x437f0000 ;  /* 0x437f0000ff007424 */ /* 0x000fe200078e00ff */
[----:B------:R-:W-:-:S04]  /*0b50*/  FSETP.GTU.FTZ.AND P0, PT, |R3|, +INF , PT ;  /* 0x7f8000000300780b */ /* 0x000fc80003f1c200 */
[----:B------:R-:W-:-:S04]  /*0b60*/  FSETP.GTU.FTZ.AND P1, PT, |R0|, +INF , PT ;  /* 0x7f8000000000780b */ /* 0x000fc80003f3c200 */
[----:B------:R-:W-:-:S13]  /*0b70*/  PLOP3.LUT P0, PT, P0, P1, PT, 0xf8, 0x8f ;  /* 0x00000000008f781c */ /* 0x000fda0000703f70 */
[----:B------:R-:W-:Y:S05]  /*0b80*/  @P0 BRA `(.L_x_10) ;  /* 0x00000004004c0947 */ /* 0x000fea0003800000 */
[----:B------:R-:W-:-:S13]  /*0b90*/  LOP3.LUT P0, RZ, R14, 0x7fffffff, R3, 0xc8, !PT ;  /* 0x7fffffff0eff7812 */ /* 0x000fda000780c803 */
[----:B------:R-:W-:Y:S05]  /*0ba0*/  @!P0 BRA `(.L_x_11) ;  /* 0x00000004003c8947 */ /* 0x000fea0003800000 */
[C---:B------:R-:W-:Y:S02]  /*0bb0*/  FSETP.NEU.FTZ.AND P2, PT, |R3|.reuse, +INF , PT ;  /* 0x7f8000000300780b */ /* 0x040fe40003f5d200 */
[----:B------:R-:W-:Y:S02]  /*0bc0*/  FSETP.NEU.FTZ.AND P1, PT, |R0|, +INF , PT ;  /* 0x7f8000000000780b */ /* 0x000fe40003f3d200 */
[----:B------:R-:W-:-:S11]  /*0bd0*/  FSETP.NEU.FTZ.AND P0, PT, |R3|, +INF , PT ;  /* 0x7f8000000300780b */ /* 0x000fd60003f1d200 */
[----:B------:R-:W-:Y:S05]  /*0be0*/  @!P1 BRA !P2, `(.L_x_11) ;  /* 0x00000004002c9947 */ /* 0x000fea0005000000 */
[----:B------:R-:W-:-:S04]  /*0bf0*/  LOP3.LUT P2, RZ, R3, 0x7fffffff, RZ, 0xc0, !PT ;  /* 0x7fffffff03ff7812 */ /* 0x000fc8000784c0ff */
[----:B------:R-:W-:-:S13]  /*0c00*/  PLOP3.LUT P1, PT, P1, P2, PT, 0x2f, 0xf2 ;  /* 0x0000000000f2781c */ /* 0x000fda0000f24577 */
[----:B------:R-:W-:Y:S05]  /*0c10*/  @P1 BRA `(.L_x_12) ;  /* 0x0000000400181947 */ /* 0x000fea0003800000 */
[----:B------:R-:W-:-:S04]  /*0c20*/  LOP3.LUT P1, RZ, R14, 0x7fffffff, RZ, 0xc0, !PT ;  /* 0x7fffffff0eff7812 */ /* 0x000fc8000782c0ff */
[----:B------:R-:W-:-:S13]  /*0c30*/  PLOP3.LUT P0, PT, P0, P1, PT, 0x2f, 0xf2 ;  /* 0x0000000000f2781c */ /* 0x000fda0000702577 */
[----:B------:R-:W-:Y:S05]  /*0c40*/  @P0 BRA `(.L_x_13) ;  /* 0x0000000400000947 */ /* 0x000fea0003800000 */
[----:B------:R-:W-:Y:S02]  /*0c50*/  ISETP.GE.AND P0, PT, R15, RZ, PT ;  /* 0x000000ff0f00720c */ /* 0x000fe40003f06270 */
[----:B------:R-:W-:-:S11]  /*0c60*/  ISETP.GE.AND P1, PT, R13, RZ, PT ;  /* 0x000000ff0d00720c */ /* 0x000fd60003f26270 */
[----:B------:R-:W-:Y:S02]  /*0c70*/  @P0 IMAD.MOV.U32 R11, RZ, RZ, RZ ;  /* 0x000000ffff0b0224 */ /* 0x000fe400078e00ff */
[----:B------:R-:W-:Y:S01]  /*0c80*/  @!P0 FFMA R3, R3, 1.84467440737095516160e+19, RZ ;  /* 0x5f80000003038823 */ /* 0x000fe200000000ff */
[----:B------:R-:W-:Y:S02]  /*0c90*/  @!P0 IMAD.MOV.U32 R11, RZ, RZ, -0x40 ;  /* 0xffffffc0ff0b8424 */ /* 0x000fe400078e00ff */
[----:B------:R-:W-:-:S03]  /*0ca0*/  @!P1 FFMA R14, R0, 1.84467440737095516160e+19, RZ ;  /* 0x5f800000000e9823 */ /* 0x000fc600000000ff */
[----:B------:R-:W-:-:S07]  /*0cb0*/  @!P1 IADD3 R11, PT, PT, R11, 0x40, RZ ;  /* 0x000000400b0b9810 */ /* 0x000fce0007ffe0ff */
.L_x_9:
[----:B------:R-:W-:Y:S01]  /*0cc0*/  LEA R13, R12, 0xc0800000, 0x17 ;  /* 0xc08000000c0d7811 */ /* 0x000fe200078eb8ff */
[----:B------:R-:W-:Y:S04]  /*0cd0*/  BSSY.RECONVERGENT B2, `(.L_x_14) ;  /* 0x0000036000027945 */ /* 0x000fe80003800200 */
[----:B------:R-:W-:Y:S02]  /*0ce0*/  IMAD.IADD R14, R14, 0x1, -R13 ;  /* 0x000000010e0e7824 */ /* 0x000fe400078e0a0d */
[----:B------:R-:W-:Y:S02]  /*0cf0*/  VIADD R13, R16, 0xffffff81 ;  /* 0xffffff81100d7836 */ /* 0x000fe40000000000 */
[----:B------:R-:W0:Y:S01]  /*0d00*/  MUFU.RCP R15, R14 ;  /* 0x0000000e000f7308 */ /* 0x000e220000001000 */
[----:B------:R-:W-:Y:S01]  /*0d10*/  FADD.FTZ R17, -R14, -RZ ;  /* 0x800000ff0e117221 */ /* 0x000fe20000010100 */
[C---:B------:R-:W-:Y:S01]  /*0d20*/  IMAD R0, R13.reuse, -0x800000, R3 ;  /* 0xff8000000d007824 */ /* 0x040fe200078e0203 */
[----:B------:R-:W-:-:S05]  /*0d30*/  IADD3 R12, PT, PT, R13, 0x7f, -R12 ;  /* 0x0000007f0d0c7810 */ /* 0x000fca0007ffe80c */
[----:B------:R-:W-:Y:S02]  /*0d40*/  IMAD.IADD R12, R12, 0x1, R11 ;  /* 0x000000010c0c7824 */ /* 0x000fe400078e020b */
[----:B0-----:R-:W-:-:S04]  /*0d50*/  FFMA R16, R15, R17, 1 ;  /* 0x3f8000000f107423 */ /* 0x001fc80000000011 */
[----:B------:R-:W-:-:S04]  /*0d60*/  FFMA R18, R15, R16, R15 ;  /* 0x000000100f127223 */ /* 0x000fc8000000000f */
[----:B------:R-:W-:-:S04]  /*0d70*/  FFMA R3, R0, R18, RZ ;  /* 0x0000001200037223 */ /* 0x000fc800000000ff */
[----:B------:R-:W-:-:S04]  /*0d80*/  FFMA R16, R17, R3, R0 ;  /* 0x0000000311107223 */ /* 0x000fc80000000000 */
[----:B------:R-:W-:-:S04]  /*0d90*/  FFMA R15, R18, R16, R3 ;  /* 0x00000010120f7223 */ /* 0x000fc80000000003 */
[----:B------:R-:W-:-:S04]  /*0da0*/  FFMA R16, R17, R15, R0 ;  /* 0x0000000f11107223 */ /* 0x000fc80000000000 */
[----:B------:R-:W-:-:S05]  /*0db0*/  FFMA R0, R18, R16, R15 ;  /* 0x0000001012007223 */ /* 0x000fca000000000f */
[----:B------:R-:W-:-:S04]  /*0dc0*/  SHF.R.U32.HI R3, RZ, 0x17, R0 ;  /* 0x00000017ff037819 */ /* 0x000fc80000011600 */
[----:B------:R-:W-:-:S05]  /*0dd0*/  LOP3.LUT R3, R3, 0xff, RZ, 0xc0, !PT ;  /* 0x000000ff03037812 */ /* 0x000fca00078ec0ff */
[----:B------:R-:W-:-:S05]  /*0de0*/  IMAD.IADD R13, R3, 0x1, R12 ;  /* 0x00000001030d7824 */ /* 0x000fca00078e020c */
[----:B------:R-:W-:-:S04]  /*0df0*/  IADD3 R3, PT, PT, R13, -0x1, RZ ;  /* 0xffffffff0d037810 */ /* 0x000fc80007ffe0ff */
[----:B------:R-:W-:-:S13]  /*0e00*/  ISETP.GE.U32.AND P0, PT, R3, 0xfe, PT ;  /* 0x000000fe0300780c */ /* 0x000fda0003f06070 */
[----:B------:R-:W-:Y:S05]  /*0e10*/  @!P0 BRA `(.L_x_15) ;  /* 0x0000000000808947 */ /* 0x000fea0003800000 */
[----:B------:R-:W-:-:S13]  /*0e20*/  ISETP.GT.AND P0, PT, R13, 0xfe, PT ;  /* 0x000000fe0d00780c */ /* 0x000fda0003f04270 */
[----:B------:R-:W-:Y:S05]  /*0e30*/  @P0 BRA `(.L_x_16) ;  /* 0x00000000006c0947 */ /* 0x000fea0003800000 */
[----:B------:R-:W-:-:S13]  /*0e40*/  ISETP.GE.AND P0, PT, R13, 0x1, PT ;  /* 0x000000010d00780c */ /* 0x000fda0003f06270 */
[----:B------:R-:W-:Y:S05]  /*0e50*/  @P0 BRA `(.L_x_17) ;  /* 0x0000000000740947 */ /* 0x000fea0003800000 */
[----:B------:R-:W-:Y:S02]  /*0e60*/  ISETP.GE.AND P0, PT, R13, -0x18, PT ;  /* 0xffffffe80d00780c */ /* 0x000fe40003f06270 */
[----:B------:R-:W-:-:S11]  /*0e70*/  LOP3.LUT R0, R0, 0x80000000, RZ, 0xc0, !PT ;  /* 0x8000000000007812 */ /* 0x000fd600078ec0ff */
[----:B------:R-:W-:Y:S05]  /*0e80*/  @!P0 BRA `(.L_x_17) ;  /* 0x0000000000688947 */ /* 0x000fea0003800000 */
[CCC-:B------:R-:W-:Y:S01]  /*0e90*/  FFMA.RZ R3, R18.reuse, R16.reuse, R15.reuse ;  /* 0x0000001012037223 */ /* 0x1c0fe2000000c00f */
[C---:B------:R-:W-:Y:S02]  /*0ea0*/  VIADD R14, R13.reuse, 0x20 ;  /* 0x000000200d0e7836 */ /* 0x040fe40000000000 */
[CCC-:B------:R-:W-:Y:S01]  /*0eb0*/  FFMA.RM R12, R18.reuse, R16.reuse, R15.reuse ;  /* 0x00000010120c7223 */ /* 0x1c0fe2000000400f */
[----:B------:R-:W-:Y:S02]  /*0ec0*/  ISETP.NE.AND P2, PT, R13, RZ, PT ;  /* 0x000000ff0d00720c */ /* 0x000fe40003f45270 */
[----:B------:R-:W-:Y:S01]  /*0ed0*/  LOP3.LUT R11, R3, 0x7fffff, RZ, 0xc0, !PT ;  /* 0x007fffff030b7812 */ /* 0x000fe200078ec0ff */
[----:B------:R-:W-:Y:S01]  /*0ee0*/  FFMA.RP R3, R18, R16, R15 ;  /* 0x0000001012037223 */ /* 0x000fe2000000800f */
[----:B------:R-:W-:Y:S01]  /*0ef0*/  ISETP.NE.AND P1, PT, R13, RZ, PT ;  /* 0x000000ff0d00720c */ /* 0x000fe20003f25270 */
[----:B------:R-:W-:Y:S01]  /*0f00*/  IMAD.MOV R13, RZ, RZ, -R13 ;  /* 0x000000ffff0d7224 */ /* 0x000fe200078e0a0d */
[----:B------:R-:W-:-:S02]  /*0f10*/  LOP3.LUT R11, R11, 0x800000, RZ, 0xfc, !PT ;  /* 0x008000000b0b7812 */ /* 0x000fc400078efcff */
[----:B------:R-:W-:Y:S02]  /*0f20*/  FSETP.NEU.FTZ.AND P0, PT, R3, R12, PT ;  /* 0x0000000c0300720b */ /* 0x000fe40003f1d000 */
[----:B------:R-:W-:Y:S02]  /*0f30*/  SHF.L.U32 R14, R11, R14, RZ ;  /* 0x0000000e0b0e7219 */ /* 0x000fe400000006ff */
[----:B------:R-:W-:Y:S02]  /*0f40*/  SEL R12, R13, RZ, P2 ;  /* 0x000000ff0d0c7207 */ /* 0x000fe40001000000 */
[----:B------:R-:W-:Y:S02]  /*0f50*/  ISETP.NE.AND P1, PT, R14, RZ, P1 ;  /* 0x000000ff0e00720c */ /* 0x000fe40000f25270 */
[----:B------:R-:W-:Y:S02]  /*0f60*/  SHF.R.U32.HI R12, RZ, R12, R11 ;  /* 0x0000000cff0c7219 */ /* 0x000fe4000001160b */
[----:B------:R-:W-:-:S02]  /*0f70*/  PLOP3.LUT P0, PT, P0, P1, PT, 0xf8, 0x8f ;  /* 0x00000000008f781c */ /* 0x000fc40000703f70 */
[----:B------:R-:W-:Y:S02]  /*0f80*/  SHF.R.U32.HI R14, RZ, 0x1, R12 ;  /* 0x00000001ff0e7819 */ /* 0x000fe4000001160c */
[----:B------:R-:W-:-:S04]  /*0f90*/  SEL R3, RZ, 0x1, !P0 ;  /* 0x00000001ff037807 */ /* 0x000fc80004000000 */
[----:B------:R-:W-:-:S04]  /*0fa0*/  LOP3.LUT R3, R3, 0x1, R14, 0xf8, !PT ;  /* 0x0000000103037812 */ /* 0x000fc800078ef80e */
[----:B------:R-:W-:-:S05]  /*0fb0*/  LOP3.LUT R3, R3, R12, RZ, 0xc0, !PT ;  /* 0x0000000c03037212 */ /* 0x000fca00078ec0ff */
[----:B------:R-:W-:-:S05]  /*0fc0*/  IMAD.IADD R3, R14, 0x1, R3 ;  /* 0x000000010e037824 */ /* 0x000fca00078e0203 */
[----:B------:R-:W-:Y:S01]  /*0fd0*/  LOP3.LUT R0, R3, R0, RZ, 0xfc, !PT ;  /* 0x0000000003007212 */ /* 0x000fe200078efcff */
[----:B------:R-:W-:Y:S06]  /*0fe0*/  BRA `(.L_x_17) ;  /* 0x0000000000107947 */ /* 0x000fec0003800000 */
.L_x_16:
[----:B------:R-:W-:-:S04]  /*0ff0*/  LOP3.LUT R0, R0, 0x80000000, RZ, 0xc0, !PT ;  /* 0x8000000000007812 */ /* 0x000fc800078ec0ff */
[----:B------:R-:W-:Y:S01]  /*1000*/  LOP3.LUT R0, R0, 0x7f800000, RZ, 0xfc, !PT ;  /* 0x7f80000000007812 */ /* 0x000fe200078efcff */
[----:B------:R-:W-:Y:S06]  /*1010*/  BRA `(.L_x_17) ;  /* 0x0000000000047947 */ /* 0x000fec0003800000 */
.L_x_15:
[----:B------:R-:W-:-:S07]  /*1020*/  LEA R0, R12, R0, 0x17 ;  /* 0x000000000c007211 */ /* 0x000fce00078eb8ff */
.L_x_17:
[----:B------:R-:W-:Y:S05]  /*1030*/  BSYNC.RECONVERGENT B2 ;  /* 0x0000000000027941 */ /* 0x000fea0003800200 */
.L_x_14:
[----:B------:R-:W-:Y:S05]  /*1040*/  BRA `(.L_x_18) ;  /* 0x0000000000207947 */ /* 0x000fea0003800000 */
.L_x_13:
[----:B------:R-:W-:-:S04]  /*1050*/  LOP3.LUT R0, R14, 0x80000000, R3, 0x48, !PT ;  /* 0x800000000e007812 */ /* 0x000fc800078e4803 */
[----:B------:R-:W-:Y:S01]  /*1060*/  LOP3.LUT R0, R0, 0x7f800000, RZ, 0xfc, !PT ;  /* 0x7f80000000007812 */ /* 0x000fe200078efcff */
[----:B------:R-:W-:Y:S06]  /*1070*/  BRA `(.L_x_18) ;  /* 0x0000000000147947 */ /* 0x000fec0003800000 */
.L_x_12:
[----:B------:R-:W-:Y:S01]  /*1080*/  LOP3.LUT R0, R14, 0x80000000, R3, 0x48, !PT ;  /* 0x800000000e007812 */ /* 0x000fe200078e4803 */
[----:B------:R-:W-:Y:S06]  /*1090*/  BRA `(.L_x_18) ;  /* 0x00000000000c7947 */ /* 0x000fec0003800000 */
.L_x_11:
[----:B------:R-:W0:Y:S01]  /*10a0*/  MUFU.RSQ R0, -QNAN ;  /* 0xffc0000000007908 */ /* 0x000e220000001400 */
[----:B------:R-:W-:Y:S05]  /*10b0*/  BRA `(.L_x_18) ;  /* 0x0000000000047947 */ /* 0x000fea0003800000 */
.L_x_10:
[----:B------:R-:W-:-:S07]  /*10c0*/  FADD.FTZ R0, R3, R0 ;  /* 0x0000000003007221 */ /* 0x000fce0000010000 */
.L_x_18:
[----:B------:R-:W-:Y:S05]  /*10d0*/  BSYNC.RECONVERGENT B1 ;  /* 0x0000000000017941 */ /* 0x000fea0003800200 */
.L_x_8:
[----:B------:R-:W-:Y:S02]  /*10e0*/  IMAD.MOV.U32 R12, RZ, RZ, R6 ;  /* 0x000000ffff0c7224 */ /* 0x000fe400078e0006 */
[----:B------:R-:W-:-:S04]  /*10f0*/  IMAD.MOV.U32 R13, RZ, RZ, 0x0 ;  /* 0x00000000ff0d7424 */ /* 0x000fc800078e00ff */
[----:B0-----:R-:W-:Y:S05]  /*1100*/  RET.REL.NODEC R12 `(preprocess_kernel_fp32) ;  /* 0xffffffec0cbc7950 */ /* 0x001fea0003c3ffff */
.L_x_19:
[----:B------:R-:W-:-:S00]  /*1110*/  BRA `(.L_x_19) ;  /* 0xfffffffc00fc7947 */ /* 0x000fc0000383ffff */
[----:B------:R-:W-:-:S00]  /*1120*/  NOP ;  /* 0x0000000000007918 */ /* 0x000fc00000000000 */
        /* <DEDUP_REMOVED lines=13> */
.L_x_40:


//--------------------- .text.preprocess_kernel_fp16 --------------------------
	.section	.text.preprocess_kernel_fp16,"ax",@progbits
	.align	128
        .global         preprocess_kernel_fp16
        .type           preprocess_kernel_fp16,@function
        .size           preprocess_kernel_fp16,(.L_x_41 - preprocess_kernel_fp16)
        .other          preprocess_kernel_fp16,@"STO_CUDA_ENTRY STV_DEFAULT"
preprocess_kernel_fp16:
.text.preprocess_kernel_fp16:
        /* <DEDUP_REMOVED lines=48> */
[----:B-1----:R-:W-:Y:S01]  /*0300*/  VIMNMX.RELU R16, PT, PT, R16, R3, PT ;  /* 0x0000000310107248 */ /* 0x002fe20003fe1100 */
[----:B--2---:R-:W-:-:S03]  /*0310*/  VIADD R4, R4, 0xffffffff ;  /* 0xffffffff04047836 */ /* 0x004fc60000000000 */
        /* <DEDUP_REMOVED lines=64> */
.L_x_21:
[----:B------:R-:W-:Y:S05]  /*0720*/  BSYNC.RECONVERGENT B0 ;  /* 0x0000000000007941 */ /* 0x000fea0003800200 */
.L_x_20:
[----:B------:R-:W0:Y:S01]  /*0730*/  FCHK P0, R3, 255 ;  /* 0x437f000003007902 */ /* 0x000e220000000000 */
[----:B------:R-:W-:Y:S01]  /*0740*/  FFMA R2, R0, R3, RZ ;  /* 0x0000000300027223 */ /* 0x000fe200000000ff */
[----:B------:R-:W-:Y:S03]  /*0750*/  BSSY.RECONVERGENT B0, `(.L_x_22) ;  /* 0x0000007000007945 */ /* 0x000fe60003800200 */
[----:B------:R-:W-:-:S04]  /*0760*/  FFMA R11, R2, -255, R3 ;  /* 0xc37f0000020b7823 */ /* 0x000fc80000000003 */
[----:B------:R-:W-:Y:S01]  /*0770*/  FFMA R2, R0, R11, R2 ;  /* 0x0000000b00027223 */ /* 0x000fe20000000002 */
[----:B0-----:R-:W-:Y:S06]  /*0780*/  @!P0 BRA `(.L_x_23) ;  /* 0x00000000000c8947 */ /* 0x001fec0003800000 */
[----:B------:R-:W-:-:S07]  /*0790*/  MOV R4, 0x7b0 ;  /* 0x000007b000047802 */ /* 0x000fce0000000f00 */
[----:B------:R-:W-:Y:S05]  /*07a0*/  CALL.REL.NOINC `($__internal_1_$__cuda_sm3x_div_rn_noftz_f32_slowpath) ;  /* 0x0000000000bc7944 */ /* 0x000fea0003c00000 */
[----:B------:R-:W-:-:S07]  /*07b0*/  IMAD.MOV.U32 R2, RZ, RZ, R0 ;  /* 0x000000ffff027224 */ /* 0x000fce00078e0000 */
.L_x_23:
[----:B------:R-:W-:Y:S05]  /*07c0*/  BSYNC.RECONVERGENT B0 ;  /* 0x0000000000007941 */ /* 0x000fea0003800200 */
.L_x_22:
        /* <DEDUP_REMOVED lines=11> */
[----:B------:R-:W-:Y:S05]  /*0880*/  CALL.REL.NOINC `($__internal_1_$__cuda_sm3x_div_rn_noftz_f32_slowpath) ;  /* 0x0000000000847944 */ /* 0x000fea0003c00000 */
[----:B------:R-:W-:-:S07]  /*0890*/  IMAD.MOV.U32 R11, RZ, RZ, R0 ;  /* 0x000000ffff0b7224 */ /* 0x000fce00078e0000 */
.L_x_25:
[----:B------:R-:W-:Y:S05]  /*08a0*/  BSYNC.RECONVERGENT B0 ;  /* 0x0000000000007941 */ /* 0x000fea0003800200 */
.L_x_24:
        /* <DEDUP_REMOVED lines=12> */
.L_x_27:
[----:B------:R-:W-:Y:S05]  /*0970*/  BSYNC.RECONVERGENT B0 ;  /* 0x0000000000007941 */ /* 0x000fea0003800200 */
.L_x_26:
[----:B------:R-:W0:Y:S01]  /*0980*/  LDC.64 R6, c[0x0][0x3a0] ;  /* 0x0000e800ff067b82 */ /* 0x000e220000000a00 */
[----:B------:R-:W1:Y:S01]  /*0990*/  LDCU.64 UR6, c[0x0][0x398] ;  /* 0x00007300ff0677ac */ /* 0x000e620008000a00 */
[----:B------:R-:W-:Y:S02]  /*09a0*/  SHF.R.S32.HI R4, RZ, 0x1f, R8 ;  /* 0x0000001fff047819 */ /* 0x000fe40000011408 */
[----:B------:R-:W-:Y:S02]  /*09b0*/  F2FP.F16.F32.PACK_AB R11, R11, R2 ;  /* 0x000000020b0b723e */ /* 0x000fe400000000ff */
[----:B------:R-:W-:Y:S01]  /*09c0*/  F2FP.F16.F32.PACK_AB R0, RZ, R0 ;  /* 0x00000000ff00723e */ /* 0x000fe200000000ff */
[-C--:B0-----:R-:W-:Y:S02]  /*09d0*/  IMAD R9, R9, R6.reuse, RZ ;  /* 0x0000000609097224 */ /* 0x081fe400078e02ff */
[----:B------:R-:W-:-:S03]  /*09e0*/  IMAD R7, R7, R6, RZ ;  /* 0x0000000607077224 */ /* 0x000fc600078e02ff */
[----:B------:R-:W-:-:S04]  /*09f0*/  IADD3 R8, P0, PT, R8, R9, RZ ;  /* 0x0000000908087210 */ /* 0x000fc80007f1e0ff */
[----:B------:R-:W-:Y:S02]  /*0a00*/  LEA.HI.X.SX32 R9, R9, R4, 0x1, P0 ;  /* 0x0000000409097211 */ /* 0x000fe400000f0eff */
[----:B-1----:R-:W-:-:S04]  /*0a10*/  LEA R4, P0, R8, UR6, 0x1 ;  /* 0x0000000608047c11 */ /* 0x002fc8000f8008ff */
[----:B------:R-:W-:Y:S02]  /*0a20*/  LEA.HI.X R5, R8, UR7, R9, 0x1, P0 ;  /* 0x0000000708057c11 */ /* 0x000fe400080f0c09 */
[----:B------:R-:W-:Y:S01]  /*0a30*/  PRMT R8, R11, 0x7632, R8 ;  /* 0x000076320b087816 */ /* 0x000fe20000000008 */
[C---:B------:R-:W-:Y:S02]  /*0a40*/  IMAD.WIDE R2, R7.reuse, 0x2, R4 ;  /* 0x0000000207027825 */ /* 0x040fe400078e0204 */
[----:B------:R-:W-:Y:S04]  /*0a50*/  STG.E.U16 desc[UR4][R4.64], R11 ;  /* 0x0000000b04007986 */ /* 0x000fe8000c101504 */
[----:B------:R-:W-:Y:S01]  /*0a60*/  STG.E.U16 desc[UR4][R2.64], R8 ;  /* 0x0000000802007986 */ /* 0x000fe2000c101504 */
[----:B------:R-:W-:-:S05]  /*0a70*/  IMAD.WIDE R6, R7, 0x2, R2 ;  /* 0x0000000207067825 */ /* 0x000fca00078e0202 */
[----:B------:R-:W-:Y:S01]  /*0a80*/  STG.E.U16 desc[UR4][R6.64], R0 ;  /* 0x0000000006007986 */ /* 0x000fe2000c101504 */
[----:B------:R-:W-:Y:S05]  /*0a90*/  EXIT ;  /* 0x000000000000794d */ /* 0x000fea0003800000 */
        .weak           $__internal_1_$__cuda_sm3x_div_rn_noftz_f32_slowpath
        .type           $__internal_1_$__cuda_sm3x_div_rn_noftz_f32_slowpath,@function
        .size           $__internal_1_$__cuda_sm3x_div_rn_noftz_f32_slowpath,(.L_x_41 - $__internal_1_$__cuda_sm3x_div_rn_noftz_f32_slowpath)
$__internal_1_$__cuda_sm3x_div_rn_noftz_f32_slowpath:
        /* <DEDUP_REMOVED lines=34> */
[----:B------:R-:W-:Y:S02]  /*0cc0*/  @!P1 FFMA R14, R0, 1.84467440737095516160e+19, RZ ;  /* 0x5f800000000e9823 */ /* 0x000fe400000000ff */
[----:B------:R-:W-:-:S07]  /*0cd0*/  @!P1 VIADD R6, R6, 0x40 ;  /* 0x0000004006069836 */ /* 0x000fce0000000000 */
.L_x_29:
[----:B------:R-:W-:Y:S01]  /*0ce0*/  LEA R13, R12, 0xc0800000, 0x17 ;  /* 0xc08000000c0d7811 */ /* 0x000fe200078eb8ff */
[----:B------:R-:W-:Y:S03]  /*0cf0*/  BSSY.RECONVERGENT B2, `(.L_x_34) ;  /* 0x0000036000027945 */ /* 0x000fe60003800200 */
[----:B------:R-:W-:Y:S01]  /*0d00*/  IADD3 R14, PT, PT, -R13, R14, RZ ;  /* 0x0000000e0d0e7210 */ /* 0x000fe20007ffe1ff */
[----:B------:R-:W-:-:S03]  /*0d10*/  VIADD R13, R16, 0xffffff81 ;  /* 0xffffff81100d7836 */ /* 0x000fc60000000000 */
        /* <DEDUP_REMOVED lines=14> */
[----:B------:R-:W-:-:S04]  /*0e00*/  IMAD.IADD R14, R3, 0x1, R13 ;  /* 0x00000001030e7824 */ /* 0x000fc800078e020d */
[----:B------:R-:W-:-:S05]  /*0e10*/  VIADD R3, R14, 0xffffffff ;  /* 0xffffffff0e037836 */ /* 0x000fca0000000000 */
        /* <DEDUP_REMOVED lines=9> */
[-CC-:B------:R-:W-:Y:S01]  /*0eb0*/  FFMA.RZ R3, R18, R16.reuse, R15.reuse ;  /* 0x0000001012037223 */ /* 0x180fe2000000c00f */
[----:B------:R-:W-:Y:S02]  /*0ec0*/  VIADD R13, R14, 0x20 ;  /* 0x000000200e0d7836 */ /* 0x000fe40000000000 */
[-CC-:B------:R-:W-:Y:S01]  /*0ed0*/  FFMA.RM R6, R18, R16.reuse, R15.reuse ;  /* 0x0000001012067223 */ /* 0x180fe2000000400f */
[----:B------:R-:W-:Y:S02]  /*0ee0*/  ISETP.NE.AND P2, PT, R14, RZ, PT ;  /* 0x000000ff0e00720c */ /* 0x000fe40003f45270 */
[----:B------:R-:W-:Y:S01]  /*0ef0*/  LOP3.LUT R12, R3, 0x7fffff, RZ, 0xc0, !PT ;  /* 0x007fffff030c7812 */ /* 0x000fe200078ec0ff */
[----:B------:R-:W-:Y:S01]  /*0f00*/  FFMA.RP R3, R18, R16, R15 ;  /* 0x0000001012037223 */ /* 0x000fe2000000800f */
[----:B------:R-:W-:Y:S02]  /*0f10*/  ISETP.NE.AND P1, PT, R14, RZ, PT ;  /* 0x000000ff0e00720c */ /* 0x000fe40003f25270 */
[----:B------:R-:W-:-:S02]  /*0f20*/  LOP3.LUT R12, R12, 0x800000, RZ, 0xfc, !PT ;  /* 0x008000000c0c7812 */ /* 0x000fc400078efcff */
[----:B------:R-:W-:Y:S02]  /*0f30*/  IADD3 R14, PT, PT, -R14, RZ, RZ ;  /* 0x000000ff0e0e7210 */ /* 0x000fe40007ffe1ff */
[----:B------:R-:W-:Y:S02]  /*0f40*/  SHF.L.U32 R13, R12, R13, RZ ;  /* 0x0000000d0c0d7219 */ /* 0x000fe400000006ff */
[----:B------:R-:W-:Y:S02]  /*0f50*/  FSETP.NEU.FTZ.AND P0, PT, R3, R6, PT ;  /* 0x000000060300720b */ /* 0x000fe40003f1d000 */
[----:B------:R-:W-:Y:S02]  /*0f60*/  SEL R3, R14, RZ, P2 ;  /* 0x000000ff0e037207 */ /* 0x000fe40001000000 */
[----:B------:R-:W-:Y:S02]  /*0f70*/  ISETP.NE.AND P1, PT, R13, RZ, P1 ;  /* 0x000000ff0d00720c */ /* 0x000fe40000f25270 */
[----:B------:R-:W-:-:S02]  /*0f80*/  SHF.R.U32.HI R3, RZ, R3, R12 ;  /* 0x00000003ff037219 */ /* 0x000fc4000001160c */
[----:B------:R-:W-:Y:S02]  /*0f90*/  PLOP3.LUT P0, PT, P0, P1, PT, 0xf8, 0x8f ;  /* 0x00000000008f781c */ /* 0x000fe40000703f70 */
[----:B------:R-:W-:Y:S02]  /*0fa0*/  SHF.R.U32.HI R13, RZ, 0x1, R3 ;  /* 0x00000001ff0d7819 */ /* 0x000fe40000011603 */
[----:B------:R-:W-:-:S04]  /*0fb0*/  SEL R6, RZ, 0x1, !P0 ;  /* 0x00000001ff067807 */ /* 0x000fc80004000000 */
[----:B------:R-:W-:-:S04]  /*0fc0*/  LOP3.LUT R6, R6, 0x1, R13, 0xf8, !PT ;  /* 0x0000000106067812 */ /* 0x000fc800078ef80d */
[----:B------:R-:W-:-:S05]  /*0fd0*/  LOP3.LUT R6, R6, R3, RZ, 0xc0, !PT ;  /* 0x0000000306067212 */ /* 0x000fca00078ec0ff */
[----:B------:R-:W-:-:S05]  /*0fe0*/  IMAD.IADD R13, R13, 0x1, R6 ;  /* 0x000000010d0d7824 */ /* 0x000fca00078e0206 */
[----:B------:R-:W-:Y:S01]  /*0ff0*/  LOP3.LUT R0, R13, R0, RZ, 0xfc, !PT ;  /* 0x000000000d007212 */ /* 0x000fe200078efcff */
[----:B------:R-:W-:Y:S06]  /*1000*/  BRA `(.L_x_37) ;  /* 0x0000000000107947 */ /* 0x000fec0003800000 */
.L_x_36:
[----:B------:R-:W-:-:S04]  /*1010*/  LOP3.LUT R0, R0, 0x80000000, RZ, 0xc0, !PT ;  /* 0x8000000000007812 */ /* 0x000fc800078ec0ff */
[----:B------:R-:W-:Y:S01]  /*1020*/  LOP3.LUT R0, R0, 0x7f800000, RZ, 0xfc, !PT ;  /* 0x7f80000000007812 */ /* 0x000fe200078efcff */
[----:B------:R-:W-:Y:S06]  /*1030*/  BRA `(.L_x_37) ;  /* 0x0000000000047947 */ /* 0x000fec0003800000 */
.L_x_35:
[----:B------:R-:W-:-:S07]  /*1040*/  IMAD R0, R13, 0x800000, R0 ;  /* 0x008000000d007824 */ /* 0x000fce00078e0200 */
.L_x_37:
[----:B------:R-:W-:Y:S05]  /*1050*/  BSYNC.RECONVERGENT B2 ;  /* 0x0000000000027941 */ /* 0x000fea0003800200 */
.L_x_34:
[----:B------:R-:W-:Y:S05]  /*1060*/  BRA `(.L_x_38) ;  /* 0x0000000000207947 */ /* 0x000fea0003800000 */
.L_x_33:
[----:B------:R-:W-:-:S04]  /*1070*/  LOP3.LUT R0, R14, 0x80000000, R3, 0x48, !PT ;  /* 0x800000000e007812 */ /* 0x000fc800078e4803 */
[----:B------:R-:W-:Y:S01]  /*1080*/  LOP3.LUT R0, R0, 0x7f800000, RZ, 0xfc, !PT ;  /* 0x7f80000000007812 */ /* 0x000fe200078efcff */
[----:B------:R-:W-:Y:S06]  /*1090*/  BRA `(.L_x_38) ;  /* 0x0000000000147947 */ /* 0x000fec0003800000 */
.L_x_32:
[----:B------:R-:W-:Y:S01]  /*10a0*/  LOP3.LUT R0, R14, 0x80000000, R3, 0x48, !PT ;  /* 0x800000000e007812 */ /* 0x000fe200078e4803 */
[----:B------:R-:W-:Y:S06]  /*10b0*/  BRA `(.L_x_38) ;  /* 0x00000000000c7947 */ /* 0x000fec0003800000 */
.L_x_31:
[----:B------:R-:W0:Y:S01]  /*10c0*/  MUFU.RSQ R0, -QNAN ;  /* 0xffc0000000007908 */ /* 0x000e220000001400 */
[----:B------:R-:W-:Y:S05]  /*10d0*/  BRA `(.L_x_38) ;  /* 0x0000000000047947 */ /* 0x000fea0003800000 */
.L_x_30:
[----:B------:R-:W-:-:S07]  /*10e0*/  FADD.FTZ R0, R3, R0 ;  /* 0x0000000003007221 */ /* 0x000fce0000010000 */
.L_x_38:
[----:B------:R-:W-:Y:S05]  /*10f0*/  BSYNC.RECONVERGENT B1 ;  /* 0x0000000000017941 */ /* 0x000fea0003800200 */
.L_x_28:
[----:B------:R-:W-:Y:S02]  /*1100*/  IMAD.MOV.U32 R12, RZ, RZ, R4 ;  /* 0x000000ffff0c7224 */ /* 0x000fe400078e0004 */
[----:B------:R-:W-:-:S04]  /*1110*/  IMAD.MOV.U32 R13, RZ, RZ, 0x0 ;  /* 0x00000000ff0d7424 */ /* 0x000fc800078e00ff */
[----:B0-----:R-:W-:Y:S05]  /*1120*/  RET.REL.NODEC R12 `(preprocess_kernel_fp16) ;  /* 0xffffffec0cb47950 */ /* 0x001fea0003c3ffff */
.L_x_39:
        /* <DEDUP_REMOVED lines=13> */
.L_x_41:


//--------------------- .nv.shared.reserved.0     --------------------------
	.section	.nv.shared.reserved.0,"aw",@nobits
	.weak		__nv_reservedSMEM_offset_0_alias
	.size		__nv_reservedSMEM_offset_0_alias, 0, 64
	.other		__nv_reservedSMEM_offset_0_alias,@"STO_CUDA_RESERVED_SHARED STV_DEFAULT"
__nv_reservedSMEM_offset_0_alias:
	.zero		0
	.zero		64


//--------------------- .nv.constant0.preprocess_kernel_fp32 --------------------------
	.section	.nv.constant0.preprocess_kernel_fp32,"a",@progbits
	.sectionflags	@""
	.align	4
.nv.constant0.preprocess_kernel_fp32:
	.zero		952


//--------------------- .nv.constant0.preprocess_kernel_fp16 --------------------------
	.section	.nv.constant0.preprocess_kernel_fp16,"a",@progbits
	.sectionflags	@""
	.align	4
.nv.constant0.preprocess_kernel_fp16:
	.zero		952


//--------------------- SYMBOLS --------------------------

	.type		.nv.reservedSmem.offset0,@object
	.size		.nv.reservedSmem.offset0,0x4
